	.target	sm_80

	.elftype	@"ET_EXEC"


//--------------------- .note.nv.tkinfo           --------------------------
	.section	.note.nv.tkinfo,"",@"SHT_NOTE"
	.sectionflags	@"SHF_NOTE_NV_TKINFO"
	.tkinfo
        /*0018*/ 	.word	0x00000002
        /*0030*/ 	.string	""
        /*0030*/ 	.string	"ptxas"
        /*0030*/ 	.string	"Cuda compilation tools, release 13.0, V13.0.88"
        /*0030*/ 	.string	"Build cuda_13.0.r13.0/compiler.36424714_0"
        /*0030*/ 	.string	"-v  -suppress-debug-info  -lineinfo  -arch sm_80 "



//--------------------- .note.nv.cuinfo           --------------------------
	.section	.note.nv.cuinfo,"",@"SHT_NOTE"
	.sectionflags	@"SHF_NOTE_NV_CUINFO"
        /*0018*/ 	.short	0x0002
        /*001a*/ 	.short	0x0050
        /*001c*/ 	.short	0x0082
	.zero		2


//--------------------- .nv.info                  --------------------------
	.section	.nv.info,"",@"SHT_CUDA_INFO"
	.align	4


	//----- nvinfo : EIATTR_REGCOUNT
	.align		4
        /*0000*/ 	.byte	0x04, 0x2f
        /*0002*/ 	.short	(.L_2 - .L_1)
	.align		4
.L_1:
        /*0004*/ 	.word	index@(attn_fwd)
        /*0008*/ 	.word	0x00000066


	//----- nvinfo : EIATTR_FRAME_SIZE
	.align		4
.L_2:
        /*000c*/ 	.byte	0x04, 0x11
        /*000e*/ 	.short	(.L_4 - .L_3)
	.align		4
.L_3:
        /*0010*/ 	.word	index@(attn_fwd)
        /*0014*/ 	.word	0x00000000


	//----- nvinfo : EIATTR_MIN_STACK_SIZE
	.align		4
.L_4:
        /*0018*/ 	.byte	0x04, 0x12
        /*001a*/ 	.short	(.L_6 - .L_5)
	.align		4
.L_5:
        /*001c*/ 	.word	index@(attn_fwd)
        /*0020*/ 	.word	0x00000000
.L_6:


//--------------------- .nv.info.attn_fwd         --------------------------
	.section	.nv.info.attn_fwd,"",@"SHT_CUDA_INFO"
	.sectionflags	@""
	.align	4


	//----- nvinfo : EIATTR_CUDA_API_VERSION
	.align		4
        /*0000*/ 	.byte	0x04, 0x37
        /*0002*/ 	.short	(.L_8 - .L_7)
.L_7:
        /*0004*/ 	.word	0x00000082


	//----- nvinfo : EIATTR_SW2861232_WAR
	.align		4
.L_8:
        /*0008*/ 	.byte	0x01, 0x35
	.zero		2


	//----- nvinfo : EIATTR_PARAM_CBANK
	.align		4
        /*000c*/ 	.byte	0x04, 0x0a
        /*000e*/ 	.short	(.L_10 - .L_9)
	.align		4
.L_9:
        /*0010*/ 	.word	index@(.nv.constant0.attn_fwd)
        /*0014*/ 	.short	0x0160
        /*0016*/ 	.short	0x0088


	//----- nvinfo : EIATTR_CBANK_PARAM_SIZE
	.align		4
.L_10:
        /*0018*/ 	.byte	0x03, 0x19
        /*001a*/ 	.short	0x0088


	//----- nvinfo : EIATTR_KPARAM_INFO
	.align		4
        /*001c*/ 	.byte	0x04, 0x17
        /*001e*/ 	.short	(.L_12 - .L_11)
.L_11:
        /*0020*/ 	.word	0x00000000
        /*0024*/ 	.short	0x0019
        /*0026*/ 	.short	0x0080
        /*0028*/ 	.byte	0x00, 0xf4, 0x21, 0x00


	//----- nvinfo : EIATTR_KPARAM_INFO
	.align		4
.L_12:
        /*002c*/ 	.byte	0x04, 0x17
        /*002e*/ 	.short	(.L_14 - .L_13)
.L_13:
        /*0030*/ 	.word	0x00000000
        /*0034*/ 	.short	0x0018
        /*0036*/ 	.short	0x0078
        /*0038*/ 	.byte	0x00, 0xf4, 0x21, 0x00


	//----- nvinfo : EIATTR_KPARAM_INFO
	.align		4
.L_14:
        /*003c*/ 	.byte	0x04, 0x17
        /*003e*/ 	.short	(.L_16 - .L_15)
.L_15:
        /*0040*/ 	.word	0x00000000
        /*0044*/ 	.short	0x0017
        /*0046*/ 	.short	0x0070
        /*0048*/ 	.byte	0x00, 0xf0, 0x11, 0x00


	//----- nvinfo : EIATTR_KPARAM_INFO
	.align		4
.L_16:
        /*004c*/ 	.byte	0x04, 0x17
        /*004e*/ 	.short	(.L_18 - .L_17)
.L_17:
        /*0050*/ 	.word	0x00000000
        /*0054*/ 	.short	0x0016
        /*0056*/ 	.short	0x006c
        /*0058*/ 	.byte	0x00, 0xf0, 0x11, 0x00


	//----- nvinfo : EIATTR_KPARAM_INFO
	.align		4
.L_18:
        /*005c*/ 	.byte	0x04, 0x17
        /*005e*/ 	.short	(.L_20 - .L_19)
.L_19:
        /*0060*/ 	.word	0x00000000
        /*0064*/ 	.short	0x0015
        /*0066*/ 	.short	0x0068
        /*0068*/ 	.byte	0x00, 0xf0, 0x11, 0x00


	//----- nvinfo : EIATTR_KPARAM_INFO
	.align		4
.L_20:
        /*006c*/ 	.byte	0x04, 0x17
        /*006e*/ 	.short	(.L_22 - .L_21)
.L_21:
        /*0070*/ 	.word	0x00000000
        /*0074*/ 	.short	0x0014
        /*0076*/ 	.short	0x0064
        /*0078*/ 	.byte	0x00, 0xf0, 0x11, 0x00


	//----- nvinfo : EIATTR_KPARAM_INFO
	.align		4
.L_22:
        /*007c*/ 	.byte	0x04, 0x17
        /*007e*/ 	.short	(.L_24 - .L_23)
.L_23:
        /*0080*/ 	.word	0x00000000
        /*0084*/ 	.short	0x0013
        /*0086*/ 	.short	0x0060
        /*0088*/ 	.byte	0x00, 0xf0, 0x11, 0x00


	//----- nvinfo : EIATTR_KPARAM_INFO
	.align		4
.L_24:
        /*008c*/ 	.byte	0x04, 0x17
        /*008e*/ 	.short	(.L_26 - .L_25)
.L_25:
        /*0090*/ 	.word	0x00000000
        /*0094*/ 	.short	0x0012
        /*0096*/ 	.short	0x005c
        /*0098*/ 	.byte	0x00, 0xf0, 0x11, 0x00


	//----- nvinfo : EIATTR_KPARAM_INFO
	.align		4
.L_26:
        /*009c*/ 	.byte	0x04, 0x17
        /*009e*/ 	.short	(.L_28 - .L_27)
.L_27:
        /*00a0*/ 	.word	0x00000000
        /*00a4*/ 	.short	0x0011
        /*00a6*/ 	.short	0x0058
        /*00a8*/ 	.byte	0x00, 0xf0, 0x11, 0x00


	//----- nvinfo : EIATTR_KPARAM_INFO
	.align		4
.L_28:
        /*00ac*/ 	.byte	0x04, 0x17
        /*00ae*/ 	.short	(.L_30 - .L_29)
.L_29:
        /*00b0*/ 	.word	0x00000000
        /*00b4*/ 	.short	0x0010
        /*00b6*/ 	.short	0x0054
        /*00b8*/ 	.byte	0x00, 0xf0, 0x11, 0x00


	//----- nvinfo : EIATTR_KPARAM_INFO
	.align		4
.L_30:
        /*00bc*/ 	.byte	0x04, 0x17
        /*00be*/ 	.short	(.L_32 - .L_31)
.L_31:
        /*00c0*/ 	.word	0x00000000
        /*00c4*/ 	.short	0x000f
        /*00c6*/ 	.short	0x0050
        /*00c8*/ 	.byte	0x00, 0xf0, 0x11, 0x00


	//----- nvinfo : EIATTR_KPARAM_INFO
	.align		4
.L_32:
        /*00cc*/ 	.byte	0x04, 0x17
        /*00ce*/ 	.short	(.L_34 - .L_33)
.L_33:
        /*00d0*/ 	.word	0x00000000
        /*00d4*/ 	.short	0x000e
        /*00d6*/ 	.short	0x004c
        /*00d8*/ 	.byte	0x00, 0xf0, 0x11, 0x00


	//----- nvinfo : EIATTR_KPARAM_INFO
	.align		4
.L_34:
        /*00dc*/ 	.byte	0x04, 0x17
        /*00de*/ 	.short	(.L_36 - .L_35)
.L_35:
        /*00e0*/ 	.word	0x00000000
        /*00e4*/ 	.short	0x000d
        /*00e6*/ 	.short	0x0048
        /*00e8*/ 	.byte	0x00, 0xf0, 0x11, 0x00


	//----- nvinfo : EIATTR_KPARAM_INFO
	.align		4
.L_36:
        /*00ec*/ 	.byte	0x04, 0x17
        /*00ee*/ 	.short	(.L_38 - .L_37)
.L_37:
        /*00f0*/ 	.word	0x00000000
        /*00f4*/ 	.short	0x000c
        /*00f6*/ 	.short	0x0044
        /*00f8*/ 	.byte	0x00, 0xf0, 0x11, 0x00


	//----- nvinfo : EIATTR_KPARAM_INFO
	.align		4
.L_38:
        /*00fc*/ 	.byte	0x04, 0x17
        /*00fe*/ 	.short	(.L_40 - .L_39)
.L_39:
        /*0100*/ 	.word	0x00000000
        /*0104*/ 	.short	0x000b
        /*0106*/ 	.short	0x0040
        /*0108*/ 	.byte	0x00, 0xf0, 0x11, 0x00


	//----- nvinfo : EIATTR_KPARAM_INFO
	.align		4
.L_40:
        /*010c*/ 	.byte	0x04, 0x17
        /*010e*/ 	.short	(.L_42 - .L_41)
.L_41:
        /*0110*/ 	.word	0x00000000
        /*0114*/ 	.short	0x000a
        /*0116*/ 	.short	0x003c
        /*0118*/ 	.byte	0x00, 0xf0, 0x11, 0x00


	//----- nvinfo : EIATTR_KPARAM_INFO
	.align		4
.L_42:
        /*011c*/ 	.byte	0x04, 0x17
        /*011e*/ 	.short	(.L_44 - .L_43)
.L_43:
        /*0120*/ 	.word	0x00000000
        /*0124*/ 	.short	0x0009
        /*0126*/ 	.short	0x0038
        /*0128*/ 	.byte	0x00, 0xf0, 0x11, 0x00


	//----- nvinfo : EIATTR_KPARAM_INFO
	.align		4
.L_44:
        /*012c*/ 	.byte	0x04, 0x17
        /*012e*/ 	.short	(.L_46 - .L_45)
.L_45:
        /*0130*/ 	.word	0x00000000
        /*0134*/ 	.short	0x0008
        /*0136*/ 	.short	0x0034
        /*0138*/ 	.byte	0x00, 0xf0, 0x11, 0x00


	//----- nvinfo : EIATTR_KPARAM_INFO
	.align		4
.L_46:
        /*013c*/ 	.byte	0x04, 0x17
        /*013e*/ 	.short	(.L_48 - .L_47)
.L_47:
        /*0140*/ 	.word	0x00000000
        /*0144*/ 	.short	0x0007
        /*0146*/ 	.short	0x0030
        /*0148*/ 	.byte	0x00, 0xf0, 0x11, 0x00


	//----- nvinfo : EIATTR_KPARAM_INFO
	.align		4
.L_48:
        /*014c*/ 	.byte	0x04, 0x17
        /*014e*/ 	.short	(.L_50 - .L_49)
.L_49:
        /*0150*/ 	.word	0x00000000
        /*0154*/ 	.short	0x0006
        /*0156*/ 	.short	0x002c
        /*0158*/ 	.byte	0x00, 0xf0, 0x11, 0x00


	//----- nvinfo : EIATTR_KPARAM_INFO
	.align		4
.L_50:
        /*015c*/ 	.byte	0x04, 0x17
        /*015e*/ 	.short	(.L_52 - .L_51)
.L_51:
        /*0160*/ 	.word	0x00000000
        /*0164*/ 	.short	0x0005
        /*0166*/ 	.short	0x0028
        /*0168*/ 	.byte	0x00, 0xf0, 0x11, 0x00


	//----- nvinfo : EIATTR_KPARAM_INFO
	.align		4
.L_52:
        /*016c*/ 	.byte	0x04, 0x17
        /*016e*/ 	.short	(.L_54 - .L_53)
.L_53:
        /*0170*/ 	.word	0x00000000
        /*0174*/ 	.short	0x0004
        /*0176*/ 	.short	0x0020
        /*0178*/ 	.byte	0x00, 0xf4, 0x21, 0x00


	//----- nvinfo : EIATTR_KPARAM_INFO
	.align		4
.L_54:
        /*017c*/ 	.byte	0x04, 0x17
        /*017e*/ 	.short	(.L_56 - .L_55)
.L_55:
        /*0180*/ 	.word	0x00000000
        /*0184*/ 	.short	0x0003
        /*0186*/ 	.short	0x0018
        /*0188*/ 	.byte	0x00, 0xf4, 0x21, 0x00


	//----- nvinfo : EIATTR_KPARAM_INFO
	.align		4
.L_56:
        /*018c*/ 	.byte	0x04, 0x17
        /*018e*/ 	.short	(.L_58 - .L_57)
.L_57:
        /*0190*/ 	.word	0x00000000
        /*0194*/ 	.short	0x0002
        /*0196*/ 	.short	0x0010
        /*0198*/ 	.byte	0x00, 0xf4, 0x21, 0x00


	//----- nvinfo : EIATTR_KPARAM_INFO
	.align		4
.L_58:
        /*019c*/ 	.byte	0x04, 0x17
        /*019e*/ 	.short	(.L_60 - .L_59)
.L_59:
        /*01a0*/ 	.word	0x00000000
        /*01a4*/ 	.short	0x0001
        /*01a6*/ 	.short	0x0008
        /*01a8*/ 	.byte	0x00, 0xf4, 0x21, 0x00


	//----- nvinfo : EIATTR_KPARAM_INFO
	.align		4
.L_60:
        /*01ac*/ 	.byte	0x04, 0x17
        /*01ae*/ 	.short	(.L_62 - .L_61)
.L_61:
        /*01b0*/ 	.word	0x00000000
        /*01b4*/ 	.short	0x0000
        /*01b6*/ 	.short	0x0000
        /*01b8*/ 	.byte	0x00, 0xf4, 0x21, 0x00


	//----- nvinfo : EIATTR_MAXREG_COUNT
	.align		4
.L_62:
        /*01bc*/ 	.byte	0x03, 0x1b
        /*01be*/ 	.short	0x00ff


	//----- nvinfo : EIATTR_NUM_BARRIERS
	.align		4
        /*01c0*/ 	.byte	0x02, 0x4c
        /*01c2*/ 	.byte	0x01
	.zero		1


	//----- nvinfo : EIATTR_MERCURY_ISA_VERSION
	.align		4
        /*01c4*/ 	.byte	0x03, 0x5f
        /*01c6*/ 	.short	0x0000


	//----- nvinfo : EIATTR_COOP_GROUP_MASK_REGIDS
	.align		4
        /*01c8*/ 	.byte	0x04, 0x29
        /*01ca*/ 	.short	(.L_64 - .L_63)


	//   ....[0]....
.L_63:
        /*01cc*/ 	.word	0xffffffff


	//   ....[1]....
        /*01d0*/ 	.word	0xffffffff


	//   ....[2]....
        /*01d4*/ 	.word	0xffffffff


	//   ....[3]....
        /*01d8*/ 	.word	0xffffffff


	//   ....[4]....
        /*01dc*/ 	.word	0xffffffff


	//   ....[5]....
        /*01e0*/ 	.word	0xffffffff


	//   ....[6]....
        /*01e4*/ 	.word	0xffffffff


	//   ....[7]....
        /*01e8*/ 	.word	0xffffffff


	//----- nvinfo : EIATTR_COOP_GROUP_INSTR_OFFSETS
	.align		4
.L_64:
        /*01ec*/ 	.byte	0x04, 0x28
        /*01ee*/ 	.short	(.L_66 - .L_65)


	//   ....[0]....
.L_65:
        /*01f0*/ 	.word	0x00000ef0


	//   ....[1]....
        /*01f4*/ 	.word	0x00001090


	//   ....[2]....
        /*01f8*/ 	.word	0x000010b0


	//   ....[3]....
        /*01fc*/ 	.word	0x00001100


	//   ....[4]....
        /*0200*/ 	.word	0x00001720


	//   ....[5]....
        /*0204*/ 	.word	0x00001730


	//   ....[6]....
        /*0208*/ 	.word	0x000017f0


	//   ....[7]....
        /*020c*/ 	.word	0x00001810


	//----- nvinfo : EIATTR_EXIT_INSTR_OFFSETS
	.align		4
.L_66:
        /*0210*/ 	.byte	0x04, 0x1c
        /*0212*/ 	.short	(.L_68 - .L_67)


	//   ....[0]....
.L_67:
        /*0214*/ 	.word	0x000024a0


	//   ....[1]....
        /*0218*/ 	.word	0x00002540


	//----- nvinfo : EIATTR_REQNTID
	.align		4
.L_68:
        /*021c*/ 	.byte	0x04, 0x10
        /*021e*/ 	.short	(.L_70 - .L_69)
.L_69:
        /*0220*/ 	.word	0x00000100
        /*0224*/ 	.word	0x00000001
        /*0228*/ 	.word	0x00000001
.L_70:


//--------------------- .nv.callgraph             --------------------------
	.section	.nv.callgraph,"",@"SHT_CUDA_CALLGRAPH"
	.align	4
	.sectionentsize	8
	.align		4
        /*0000*/ 	.word	0x00000000
	.align		4
        /*0004*/ 	.word	0xffffffff
	.align		4
        /*0008*/ 	.word	0x00000000
	.align		4
        /*000c*/ 	.word	0xfffffffe
	.align		4
        /*0010*/ 	.word	0x00000000
	.align		4
        /*0014*/ 	.word	0xfffffffd
	.align		4
        /*0018*/ 	.word	0x00000000
	.align		4
        /*001c*/ 	.word	0xfffffffc


//--------------------- .nv.rel.action            --------------------------
	.section	.nv.rel.action,"",@"SHT_CUDA_RELOCINFO"
	.align	8
	.sectionentsize	8
        /*0000*/ 	.byte	0x73, 0x00, 0x00, 0x00, 0x00, 0x00, 0x00, 0x00, 0x00, 0x00, 0x00, 0x11, 0x25, 0x00, 0x05, 0x36


//--------------------- .nv.constant4             --------------------------
	.section	.nv.constant4,"a",@progbits
	.align	8
	.align		8
.nv.constant4:
        /*0000*/ 	.dword	_$_str


//--------------------- .nv.constant0.attn_fwd    --------------------------
	.section	.nv.constant0.attn_fwd,"a",@progbits
	.sectionflags	@""
	.align	4
.nv.constant0.attn_fwd:
	.zero		488


//--------------------- .text.attn_fwd            --------------------------
	.section	.text.attn_fwd,"ax",@progbits
	.sectioninfo	@"SHI_REGISTERS=102"
	.align	128
        .global         attn_fwd
        .type           attn_fwd,@function
        .size           attn_fwd,(.L_x_3 - attn_fwd)
        .other          attn_fwd,@"STO_CUDA_ENTRY STV_DEFAULT"
attn_fwd:
.text.attn_fwd:
[----:B------:R-:W-:Y:S02]  /*0000*/  MOV R1, c[0x0][0x28] ;  /* 0x00000a0000017a02 */ /* 0x000fe40000000f00 */
[----:B------:R-:W0:Y:S01]  /*0010*/  S2R R9, SR_CTAID.X ;  /* 0x0000000000097919 */ /* 0x000e220000002500 */
[----:B------:R-:W-:Y:S01]  /*0020*/  IMAD.MOV.U32 R12, RZ, RZ, c[0x0][0x198] ;  /* 0x00006600ff0c7624 */ /* 0x000fe200078e00ff */
[----:B------:R-:W-:Y:S02]  /*0030*/  ULDC.64 UR6, c[0x0][0x118] ;  /* 0x0000460000067ab9 */ /* 0x000fe40000000a00 */
[----:B------:R-:W1:Y:S04]  /*0040*/  S2R R0, SR_TID.X ;  /* 0x0000000000007919 */ /* 0x000e680000002100 */
[----:B------:R-:W2:Y:S01]  /*0050*/  S2R R2, SR_CTAID.Y ;  /* 0x0000000000027919 */ /* 0x000ea20000002600 */
[----:B0-----:R-:W-:Y:S02]  /*0060*/  SHF.L.U32 R9, R9, 0x5, RZ ;  /* 0x0000000509097819 */ /* 0x001fe400000006ff */
[----:B-1----:R-:W-:-:S02]  /*0070*/  SHF.R.U32.HI R4, RZ, 0x5, R0 ;  /* 0x00000005ff047819 */ /* 0x002fc40000011600 */
[----:B------:R-:W-:Y:S02]  /*0080*/  LOP3.LUT R3, R9, 0x1f, R0, 0xf8, !PT ;  /* 0x0000001f09037812 */ /* 0x000fe400078ef800 */
[----:B------:R-:W-:Y:S01]  /*0090*/  SGXT.U32 R4, R4, 0x3 ;  /* 0x000000030404781a */ /* 0x000fe20000000000 */
[----:B--2---:R-:W-:Y:S01]  /*00a0*/  IMAD R6, R2, c[0x0][0x190], RZ ;  /* 0x0000640002067a24 */ /* 0x004fe200078e02ff */
[----:B------:R-:W-:Y:S01]  /*00b0*/  LEA.HI R5, R0, 0x18, RZ, 0x1b ;  /* 0x0000001800057811 */ /* 0x000fe200078fd8ff */
[----:B------:R-:W-:Y:S02]  /*00c0*/  IMAD R8, R3, c[0x0][0x194], RZ ;  /* 0x0000650003087a24 */ /* 0x000fe400078e02ff */
[----:B------:R-:W-:Y:S01]  /*00d0*/  IMAD R13, R4, c[0x0][0x198], RZ ;  /* 0x00006600040d7a24 */ /* 0x000fe200078e02ff */
[----:B------:R-:W-:Y:S01]  /*00e0*/  SHF.L.U32 R7, R6, 0x1, RZ ;  /* 0x0000000106077819 */ /* 0x000fe200000006ff */
[C---:B------:R-:W-:Y:S01]  /*00f0*/  IMAD.HI R11, R8.reuse, 0x2, RZ ;  /* 0x00000002080b7827 */ /* 0x040fe200078e02ff */
[----:B------:R-:W-:-:S03]  /*0100*/  SHF.L.U32 R10, R8, 0x1, RZ ;  /* 0x00000001080a7819 */ /* 0x000fc600000006ff */
[----:B------:R-:W-:Y:S01]  /*0110*/  IMAD R8, R12, 0x8, R13 ;  /* 0x000000080c087824 */ /* 0x000fe200078e020d */
[----:B------:R-:W-:Y:S01]  /*0120*/  IADD3 R16, P0, P1, R10, c[0x0][0x160], R7 ;  /* 0x000058000a107a10 */ /* 0x000fe2000791e007 */
[----:B------:R-:W-:-:S03]  /*0130*/  IMAD.HI R6, R6, 0x2, RZ ;  /* 0x0000000206067827 */ /* 0x000fc600078e02ff */
[----:B------:R-:W-:Y:S01]  /*0140*/  LEA R7, R12, R8, 0x3 ;  /* 0x000000080c077211 */ /* 0x000fe200078e18ff */
[----:B------:R-:W-:Y:S01]  /*0150*/  IMAD R17, R5, c[0x0][0x198], RZ ;  /* 0x0000660005117a24 */ /* 0x000fe200078e02ff */
[----:B------:R-:W-:Y:S02]  /*0160*/  IADD3.X R6, R11, c[0x0][0x164], R6, P0, P1 ;  /* 0x000059000b067a10 */ /* 0x000fe400007e2406 */
[-C--:B------:R-:W-:Y:S02]  /*0170*/  LEA R10, P0, R13, R16.reuse, 0x1 ;  /* 0x000000100d0a7211 */ /* 0x080fe400078008ff */
[-C--:B------:R-:W-:Y:S02]  /*0180*/  LEA R12, P1, R8, R16.reuse, 0x1 ;  /* 0x00000010080c7211 */ /* 0x080fe400078208ff */
[-C--:B------:R-:W-:Y:S02]  /*0190*/  LEA R14, P2, R7, R16.reuse, 0x1 ;  /* 0x00000010070e7211 */ /* 0x080fe400078408ff */
[----:B------:R-:W-:-:S02]  /*01a0*/  LEA R16, P3, R17, R16, 0x1 ;  /* 0x0000001011107211 */ /* 0x000fc400078608ff */
[-C--:B------:R-:W-:Y:S02]  /*01b0*/  LEA.HI.X.SX32 R11, R13, R6.reuse, 0x1, P0 ;  /* 0x000000060d0b7211 */ /* 0x080fe400000f0eff */
[-C--:B------:R-:W-:Y:S02]  /*01c0*/  LEA.HI.X.SX32 R15, R7, R6.reuse, 0x1, P2 ;  /* 0x00000006070f7211 */ /* 0x080fe400010f0eff */
[-C--:B------:R-:W-:Y:S02]  /*01d0*/  LEA.HI.X.SX32 R17, R17, R6.reuse, 0x1, P3 ;  /* 0x0000000611117211 */ /* 0x080fe400018f0eff */
[----:B------:R-:W2:Y:S01]  /*01e0*/  LDG.E.U16 R11, [R10.64] ;  /* 0x000000060a0b7981 */ /* 0x000ea2000c1e1500 */
[----:B------:R-:W-:-:S03]  /*01f0*/  LEA.HI.X.SX32 R13, R8, R6, 0x1, P1 ;  /* 0x00000006080d7211 */ /* 0x000fc600008f0eff */
[----:B------:R0:W3:Y:S04]  /*0200*/  LDG.E.U16 R15, [R14.64] ;  /* 0x000000060e0f7981 */ /* 0x0000e8000c1e1500 */
[----:B------:R-:W4:Y:S04]  /*0210*/  LDG.E.U16 R17, [R16.64] ;  /* 0x0000000610117981 */ /* 0x000f28000c1e1500 */
[----:B------:R1:W5:Y:S01]  /*0220*/  LDG.E.U16 R13, [R12.64] ;  /* 0x000000060c0d7981 */ /* 0x000362000c1e1500 */
[C---:B------:R-:W-:Y:S02]  /*0230*/  LOP3.LUT R6, R0.reuse, 0xc0, RZ, 0xc0, !PT ;  /* 0x000000c000067812 */ /* 0x040fe400078ec0ff */
[----:B------:R-:W-:-:S02]  /*0240*/  SHF.L.U32 R7, R0, 0x1, RZ ;  /* 0x0000000100077819 */ /* 0x000fc400000006ff */
[----:B------:R-:W-:-:S04]  /*0250*/  SHF.R.U32.HI R8, RZ, 0x2, R6 ;  /* 0x00000002ff087819 */ /* 0x000fc80000011606 */
[----:B------:R-:W-:Y:S01]  /*0260*/  LOP3.LUT R8, R8, 0x1fe, R7, 0x78, !PT ;  /* 0x000001fe08087812 */ /* 0x000fe200078e7807 */
[----:B------:R-:W-:Y:S01]  /*0270*/  IMAD.MOV.U32 R62, RZ, RZ, -0x800000 ;  /* 0xff800000ff3e7424 */ /* 0x000fe200078e00ff */
[----:B------:R-:W-:Y:S01]  /*0280*/  MOV R68, 0x3f800000 ;  /* 0x3f80000000447802 */ /* 0x000fe20000000f00 */
[----:B------:R-:W-:Y:S01]  /*0290*/  IMAD.MOV.U32 R60, RZ, RZ, -0x800000 ;  /* 0xff800000ff3c7424 */ /* 0x000fe200078e00ff */
[----:B-1----:R-:W-:Y:S01]  /*02a0*/  MOV R12, 0x3f800000 ;  /* 0x3f800000000c7802 */ /* 0x002fe20000000f00 */
[----:B------:R-:W-:Y:S01]  /*02b0*/  CS2R R48, SRZ ;  /* 0x0000000000307805 */ /* 0x000fe2000001ff00 */
[----:B------:R-:W-:Y:S01]  /*02c0*/  CS2R R50, SRZ ;  /* 0x0000000000327805 */ /* 0x000fe2000001ff00 */
[----:B------:R-:W-:Y:S01]  /*02d0*/  CS2R R44, SRZ ;  /* 0x00000000002c7805 */ /* 0x000fe2000001ff00 */
[----:B------:R-:W-:Y:S01]  /*02e0*/  CS2R R46, SRZ ;  /* 0x00000000002e7805 */ /* 0x000fe2000001ff00 */
[----:B------:R-:W-:Y:S01]  /*02f0*/  CS2R R40, SRZ ;  /* 0x0000000000287805 */ /* 0x000fe2000001ff00 */
[----:B------:R-:W-:Y:S01]  /*0300*/  CS2R R42, SRZ ;  /* 0x00000000002a7805 */ /* 0x000fe2000001ff00 */
[----:B------:R-:W-:Y:S01]  /*0310*/  CS2R R52, SRZ ;  /* 0x0000000000347805 */ /* 0x000fe2000001ff00 */
[----:B------:R-:W-:Y:S01]  /*0320*/  CS2R R54, SRZ ;  /* 0x0000000000367805 */ /* 0x000fe2000001ff00 */
[----:B------:R-:W-:-:S02]  /*0330*/  LOP3.LUT R70, R0, 0x1c, RZ, 0xc0, !PT ;  /* 0x0000001c00467812 */ /* 0x000fc400078ec0ff */
[C---:B------:R-:W-:Y:S02]  /*0340*/  LOP3.LUT R69, R0.reuse, 0x20, RZ, 0xc0, !PT ;  /* 0x0000002000457812 */ /* 0x040fe400078ec0ff */
[----:B0-----:R-:W-:Y:S01]  /*0350*/  SHF.L.U32 R14, R0, 0x5, RZ ;  /* 0x00000005000e7819 */ /* 0x001fe200000006ff */
[----:B--2---:R0:W-:Y:S04]  /*0360*/  STS.U16 [R8], R11 ;  /* 0x0000000b08007388 */ /* 0x0041e80000000400 */
[----:B---3--:R-:W-:Y:S04]  /*0370*/  STS.U16 [R8+0x400], R15 ;  /* 0x0004000f08007388 */ /* 0x008fe80000000400 */
[----:B----4-:R-:W-:Y:S01]  /*0380*/  STS.U16 [R8+0x600], R17 ;  /* 0x0006001108007388 */ /* 0x010fe20000000400 */
[----:B0-----:R-:W-:-:S04]  /*0390*/  IADD3 R11, R9, 0x20, RZ ;  /* 0x00000020090b7810 */ /* 0x001fc80007ffe0ff */
[----:B------:R-:W-:Y:S01]  /*03a0*/  ISETP.GE.AND P0, PT, R11, 0x1, PT ;  /* 0x000000010b00780c */ /* 0x000fe20003f06270 */
[----:B-----5:R0:W-:Y:S02]  /*03b0*/  STS.U16 [R8+0x200], R13 ;  /* 0x0002000d08007388 */ /* 0x0201e40000000400 */
[----:B0-----:R-:W-:-:S10]  /*03c0*/  SHF.L.U32 R13, R0, 0x3, RZ ;  /* 0x00000003000d7819 */ /* 0x001fd400000006ff */
[----:B------:R-:W-:Y:S05]  /*03d0*/  @!P0 BRA `(.L_x_0) ;  /* 0x0000157000008947 */ /* 0x000fea0003800000 */
[----:B------:R-:W-:Y:S01]  /*03e0*/  LOP3.LUT R10, R0, 0x1f, RZ, 0xc0, !PT ;  /* 0x0000001f000a7812 */ /* 0x000fe200078ec0ff */
[C---:B------:R-:W-:Y:S01]  /*03f0*/  IMAD R12, R2.reuse, c[0x0][0x1a0], RZ ;  /* 0x00006800020c7a24 */ /* 0x040fe200078e02ff */
[----:B------:R-:W-:Y:S01]  /*0400*/  SHF.R.U32.HI R21, RZ, 0x1, R69 ;  /* 0x00000001ff157819 */ /* 0x000fe20000011645 */
[----:B------:R-:W-:Y:S01]  /*0410*/  IMAD R16, R2, c[0x0][0x1b0], RZ ;  /* 0x00006c0002107a24 */ /* 0x000fe200078e02ff */
[----:B------:R-:W-:Y:S01]  /*0420*/  MOV R68, 0x3f800000 ;  /* 0x3f80000000447802 */ /* 0x000fe20000000f00 */
[----:B------:R-:W-:Y:S01]  /*0430*/  IMAD R17, R10, c[0x0][0x1a8], RZ ;  /* 0x00006a000a117a24 */ /* 0x000fe200078e02ff */
[----:B------:R-:W-:Y:S01]  /*0440*/  LEA.HI R20, R70, R21, RZ, 0x1e ;  /* 0x0000001546147211 */ /* 0x000fe200078ff0ff */
[----:B------:R-:W-:Y:S01]  /*0450*/  IMAD.SHL.U32 R15, R12, 0x2, RZ ;  /* 0x000000020c0f7824 */ /* 0x000fe200078e00ff */
[----:B------:R-:W-:Y:S01]  /*0460*/  SHF.L.U32 R18, R16, 0x1, RZ ;  /* 0x0000000110127819 */ /* 0x000fe200000006ff */
[----:B------:R-:W-:Y:S01]  /*0470*/  IMAD R19, R10, c[0x0][0x1b4], RZ ;  /* 0x00006d000a137a24 */ /* 0x000fe200078e02ff */
[C---:B------:R-:W-:Y:S01]  /*0480*/  SHF.L.U32 R10, R17.reuse, 0x1, RZ ;  /* 0x00000001110a7819 */ /* 0x040fe200000006ff */
[----:B------:R-:W-:Y:S01]  /*0490*/  IMAD.HI R12, R12, 0x2, RZ ;  /* 0x000000020c0c7827 */ /* 0x000fe200078e02ff */
[----:B------:R-:W-:Y:S01]  /*04a0*/  MOV R71, 0xff800000 ;  /* 0xff80000000477802 */ /* 0x000fe20000000f00 */
[----:B------:R-:W-:Y:S01]  /*04b0*/  CS2R R48, SRZ ;  /* 0x0000000000307805 */ /* 0x000fe2000001ff00 */
[----:B------:R-:W-:Y:S01]  /*04c0*/  IADD3 R80, P0, P1, R10, c[0x0][0x168], R15 ;  /* 0x00005a000a507a10 */ /* 0x000fe2000791e00f */
[----:B------:R-:W-:Y:S01]  /*04d0*/  IMAD.HI R17, R17, 0x2, RZ ;  /* 0x0000000211117827 */ /* 0x000fe200078e02ff */
[----:B------:R-:W-:Y:S01]  /*04e0*/  IADD3 R15, R9, R20, RZ ;  /* 0x00000014090f7210 */ /* 0x000fe20007ffe0ff */
[----:B------:R-:W-:Y:S01]  /*04f0*/  CS2R R50, SRZ ;  /* 0x0000000000327805 */ /* 0x000fe2000001ff00 */
[----:B------:R-:W-:Y:S01]  /*0500*/  SHF.L.U32 R9, R0, 0x6, RZ ;  /* 0x0000000600097819 */ /* 0x000fe200000006ff */
[----:B------:R-:W-:Y:S01]  /*0510*/  IMAD.SHL.U32 R21, R19, 0x2, RZ ;  /* 0x0000000213157824 */ /* 0x000fe200078e00ff */
[----:B------:R-:W-:Y:S01]  /*0520*/  IADD3.X R24, R17, c[0x0][0x16c], R12, P0, P1 ;  /* 0x00005b0011187a10 */ /* 0x000fe200007e240c */
[----:B------:R-:W-:Y:S01]  /*0530*/  IMAD.HI R16, R16, 0x2, RZ ;  /* 0x0000000210107827 */ /* 0x000fe200078e02ff */
[----:B------:R-:W-:Y:S01]  /*0540*/  LOP3.LUT R17, R7, 0x10, RZ, 0xc0, !PT ;  /* 0x0000001007117812 */ /* 0x000fe200078ec0ff */
[----:B------:R-:W-:Y:S01]  /*0550*/  CS2R R44, SRZ ;  /* 0x00000000002c7805 */ /* 0x000fe2000001ff00 */
[----:B------:R-:W-:Y:S01]  /*0560*/  LOP3.LUT R10, R9, 0x1c0, RZ, 0xc0, !PT ;  /* 0x000001c0090a7812 */ /* 0x000fe200078ec0ff */
[----:B------:R-:W-:Y:S01]  /*0570*/  IMAD.HI R19, R19, 0x2, RZ ;  /* 0x0000000213137827 */ /* 0x000fe200078e02ff */
[----:B------:R-:W-:Y:S01]  /*0580*/  LOP3.LUT R17, R17, 0x20, R0, 0xf8, !PT ;  /* 0x0000002011117812 */ /* 0x000fe200078ef800 */
[----:B------:R-:W-:Y:S01]  /*0590*/  CS2R R46, SRZ ;  /* 0x00000000002e7805 */ /* 0x000fe2000001ff00 */
[----:B------:R-:W-:Y:S01]  /*05a0*/  LOP3.LUT R22, R10, 0x30, R13, 0xf8, !PT ;  /* 0x000000300a167812 */ /* 0x000fe200078ef80d */
[----:B------:R-:W-:Y:S01]  /*05b0*/  IMAD R9, R4, c[0x0][0x1a4], RZ ;  /* 0x0000690004097a24 */ /* 0x000fe200078e02ff */
[----:B------:R-:W-:Y:S01]  /*05c0*/  IADD3 R72, P2, P3, R21, c[0x0][0x170], R18 ;  /* 0x00005c0015487a10 */ /* 0x000fe20007b5e012 */
[----:B------:R-:W-:Y:S01]  /*05d0*/  IMAD.MOV.U32 R12, RZ, RZ, c[0x0][0x1a4] ;  /* 0x00006900ff0c7624 */ /* 0x000fe200078e00ff */
[----:B------:R-:W-:Y:S01]  /*05e0*/  LOP3.LUT R10, R14, 0x200, RZ, 0xc0, !PT ;  /* 0x000002000e0a7812 */ /* 0x000fe200078ec0ff */
[----:B------:R-:W-:Y:S01]  /*05f0*/  IMAD R18, R4, c[0x0][0x1b8], RZ ;  /* 0x00006e0004127a24 */ /* 0x000fe200078e02ff */
[----:B------:R-:W-:Y:S01]  /*0600*/  LOP3.LUT R17, R22, R17, RZ, 0x3c, !PT ;  /* 0x0000001116117212 */ /* 0x000fe200078e3cff */
[----:B------:R-:W-:Y:S01]  /*0610*/  IMAD R21, R5, c[0x0][0x1b8], RZ ;  /* 0x00006e0005157a24 */ /* 0x000fe200078e02ff */
[----:B------:R-:W-:Y:S01]  /*0620*/  IADD3.X R23, R19, c[0x0][0x174], R16, P2, P3 ;  /* 0x00005d0013177a10 */ /* 0x000fe200017e6410 */
[----:B------:R-:W-:Y:S01]  /*0630*/  CS2R R40, SRZ ;  /* 0x0000000000287805 */ /* 0x000fe2000001ff00 */
[----:B------:R-:W-:Y:S01]  /*0640*/  IADD3 R16, R10, R17, RZ ;  /* 0x000000110a107210 */ /* 0x000fe20007ffe0ff */
[----:B------:R-:W-:Y:S01]  /*0650*/  IMAD R10, R12, 0x8, R9 ;  /* 0x000000080c0a7824 */ /* 0x000fe200078e0209 */
[----:B------:R-:W-:Y:S01]  /*0660*/  MOV R20, c[0x0][0x1b8] ;  /* 0x00006e0000147a02 */ /* 0x000fe20000000f00 */
[----:B------:R-:W-:Y:S01]  /*0670*/  IMAD R17, R5, c[0x0][0x1a4], RZ ;  /* 0x0000690005117a24 */ /* 0x000fe200078e02ff */
[----:B------:R-:W-:Y:S01]  /*0680*/  LEA R86, P0, R9, R80, 0x1 ;  /* 0x0000005009567211 */ /* 0x000fe200078008ff */
[----:B------:R-:W-:Y:S01]  /*0690*/  CS2R R42, SRZ ;  /* 0x00000000002a7805 */ /* 0x000fe2000001ff00 */
[----:B------:R-:W-:Y:S01]  /*06a0*/  LEA R19, R20, R18, 0x3 ;  /* 0x0000001214137211 */ /* 0x000fe200078e18ff */
[----:B------:R-:W-:Y:S01]  /*06b0*/  CS2R R52, SRZ ;  /* 0x0000000000347805 */ /* 0x000fe2000001ff00 */
[----:B------:R-:W-:Y:S01]  /*06c0*/  LEA R12, R12, R10, 0x3 ;  /* 0x0000000a0c0c7211 */ /* 0x000fe200078e18ff */
[----:B------:R-:W-:Y:S01]  /*06d0*/  CS2R R54, SRZ ;  /* 0x0000000000367805 */ /* 0x000fe2000001ff00 */
[-C--:B------:R-:W-:Y:S01]  /*06e0*/  LEA R84, P1, R10, R80.reuse, 0x1 ;  /* 0x000000500a547211 */ /* 0x080fe200078208ff */
[----:B------:R-:W-:Y:S01]  /*06f0*/  IMAD R20, R20, 0x8, R19 ;  /* 0x0000000814147824 */ /* 0x000fe200078e0213 */
[-C--:B------:R-:W-:Y:S01]  /*0700*/  LEA R82, P2, R12, R80.reuse, 0x1 ;  /* 0x000000500c527211 */ /* 0x080fe200078408ff */
[----:B------:R-:W-:Y:S01]  /*0710*/  UMOV UR4, URZ ;  /* 0x0000003f00047c82 */ /* 0x000fe20008000000 */
[----:B------:R-:W-:Y:S01]  /*0720*/  LEA R80, P3, R17, R80, 0x1 ;  /* 0x0000005011507211 */ /* 0x000fe200078608ff */
[----:B------:R-:W-:Y:S01]  /*0730*/  UMOV UR5, URZ ;  /* 0x0000003f00057c82 */ /* 0x000fe20008000000 */
[----:B------:R-:W-:-:S02]  /*0740*/  LEA.HI.X.SX32 R87, R9, R24, 0x1, P0 ;  /* 0x0000001809577211 */ /* 0x000fc400000f0eff */
[-C--:B------:R-:W-:Y:S02]  /*0750*/  LEA.HI.X.SX32 R85, R10, R24.reuse, 0x1, P1 ;  /* 0x000000180a557211 */ /* 0x080fe400008f0eff */
[-C--:B------:R-:W-:Y:S01]  /*0760*/  LEA.HI.X.SX32 R83, R12, R24.reuse, 0x1, P2 ;  /* 0x000000180c537211 */ /* 0x080fe200010f0eff */
[----:B------:R-:W-:Y:S01]  /*0770*/  IMAD.MOV.U32 R12, RZ, RZ, 0x3f800000 ;  /* 0x3f800000ff0c7424 */ /* 0x000fe200078e00ff */
[----:B------:R-:W-:Y:S02]  /*0780*/  LEA.HI.X.SX32 R81, R17, R24, 0x1, P3 ;  /* 0x0000001811517211 */ /* 0x000fe400018f0eff */
[-C--:B------:R-:W-:Y:S02]  /*0790*/  LEA R78, P0, R18, R72.reuse, 0x1 ;  /* 0x00000048124e7211 */ /* 0x080fe400078008ff */
[-C--:B------:R-:W-:Y:S02]  /*07a0*/  LEA R76, P1, R19, R72.reuse, 0x1 ;  /* 0x00000048134c7211 */ /* 0x080fe400078208ff */
[----:B------:R-:W-:-:S02]  /*07b0*/  LEA R74, P2, R20, R72, 0x1 ;  /* 0x00000048144a7211 */ /* 0x000fc400078408ff */
[----:B------:R-:W-:Y:S02]  /*07c0*/  LEA R72, P3, R21, R72, 0x1 ;  /* 0x0000004815487211 */ /* 0x000fe400078608ff */
[-C--:B------:R-:W-:Y:S01]  /*07d0*/  LEA.HI.X.SX32 R79, R18, R23.reuse, 0x1, P0 ;  /* 0x00000017124f7211 */ /* 0x080fe200000f0eff */
[----:B------:R-:W-:Y:S01]  /*07e0*/  IMAD.MOV.U32 R18, RZ, RZ, RZ ;  /* 0x000000ffff127224 */ /* 0x000fe200078e00ff */
[-C--:B------:R-:W-:Y:S02]  /*07f0*/  LEA.HI.X.SX32 R77, R19, R23.reuse, 0x1, P1 ;  /* 0x00000017134d7211 */ /* 0x080fe400008f0eff */
[-C--:B------:R-:W-:Y:S02]  /*0800*/  LEA.HI.X.SX32 R75, R20, R23.reuse, 0x1, P2 ;  /* 0x00000017144b7211 */ /* 0x080fe400010f0eff */
[----:B------:R-:W-:Y:S02]  /*0810*/  LEA.HI.X.SX32 R73, R21, R23, 0x1, P3 ;  /* 0x0000001715497211 */ /* 0x000fe400018f0eff */
[----:B------:R-:W-:-:S02]  /*0820*/  LOP3.LUT R17, R7, 0x6, RZ, 0xc0, !PT ;  /* 0x0000000607117812 */ /* 0x000fc400078ec0ff */
[----:B------:R-:W-:Y:S02]  /*0830*/  MOV R10, RZ ;  /* 0x000000ff000a7202 */ /* 0x000fe40000000f00 */
[----:B------:R-:W-:Y:S02]  /*0840*/  MOV R97, 0xff800000 ;  /* 0xff80000000617802 */ /* 0x000fe40000000f00 */
[----:B------:R-:W-:Y:S02]  /*0850*/  LOP3.LUT R19, R22, 0x30, R7, 0x78, !PT ;  /* 0x0000003016137812 */ /* 0x000fe400078e7807 */
[----:B------:R-:W-:Y:S02]  /*0860*/  IADD3 R9, R15, 0x8, RZ ;  /* 0x000000080f097810 */ /* 0x000fe40007ffe0ff */
.L_x_1:
[----:B------:R-:W-:-:S04]  /*0870*/  IMAD.WIDE R20, R18, 0x2, R86 ;  /* 0x0000000212147825 */ /* 0x000fc800078e0256 */
[C---:B------:R-:W-:Y:S02]  /*0880*/  IMAD.WIDE R22, R18.reuse, 0x2, R84 ;  /* 0x0000000212167825 */ /* 0x040fe400078e0254 */
[----:B------:R-:W2:Y:S02]  /*0890*/  LDG.E.U16 R21, [R20.64] ;  /* 0x0000000614157981 */ /* 0x000ea4000c1e1500 */
[C---:B------:R-:W-:Y:S02]  /*08a0*/  IMAD.WIDE R24, R18.reuse, 0x2, R82 ;  /* 0x0000000212187825 */ /* 0x040fe400078e0252 */
[----:B------:R-:W3:Y:S02]  /*08b0*/  LDG.E.U16 R23, [R22.64] ;  /* 0x0000000616177981 */ /* 0x000ee4000c1e1500 */
[----:B------:R-:W-:Y:S02]  /*08c0*/  IMAD.WIDE R26, R18, 0x2, R80 ;  /* 0x00000002121a7825 */ /* 0x000fe400078e0250 */
[----:B------:R-:W4:Y:S04]  /*08d0*/  LDG.E.U16 R25, [R24.64] ;  /* 0x0000000618197981 */ /* 0x000f28000c1e1500 */
[----:B------:R-:W5:Y:S04]  /*08e0*/  LDG.E.U16 R27, [R26.64] ;  /* 0x000000061a1b7981 */ /* 0x000f68000c1e1500 */
[----:B------:R-:W-:Y:S01]  /*08f0*/  BAR.SYNC.DEFER_BLOCKING 0x0 ;  /* 0x0000000000007b1d */ /* 0x000fe20000010000 */
[----:B------:R-:W-:-:S04]  /*0900*/  IMAD.WIDE R94, R10, 0x2, R74 ;  /* 0x000000020a5e7825 */ /* 0x000fc800078e024a */
[----:B------:R-:W-:-:S04]  /*0910*/  IMAD.WIDE R88, R10, 0x2, R72 ;  /* 0x000000020a587825 */ /* 0x000fc800078e0248 */
[----:B------:R-:W-:-:S04]  /*0920*/  IMAD.WIDE R32, R10, 0x2, R78 ;  /* 0x000000020a207825 */ /* 0x000fc800078e024e */
[----:B------:R-:W-:Y:S01]  /*0930*/  IMAD.WIDE R60, R10, 0x2, R76 ;  /* 0x000000020a3c7825 */ /* 0x000fe200078e024c */
[----:B--2---:R-:W-:Y:S04]  /*0940*/  STS.U16 [R8+0x800], R21 ;  /* 0x0008001508007388 */ /* 0x004fe80000000400 */
[----:B---3--:R-:W-:Y:S04]  /*0950*/  STS.U16 [R8+0xa00], R23 ;  /* 0x000a001708007388 */ /* 0x008fe80000000400 */
[----:B----4-:R-:W-:Y:S04]  /*0960*/  STS.U16 [R8+0xc00], R25 ;  /* 0x000c001908007388 */ /* 0x010fe80000000400 */
[----:B-----5:R-:W-:Y:S04]  /*0970*/  STS.U16 [R8+0xe00], R27 ;  /* 0x000e001b08007388 */ /* 0x020fe80000000400 */
[----:B------:R-:W-:Y:S06]  /*0980*/  BAR.SYNC.DEFER_BLOCKING 0x0 ;  /* 0x0000000000007b1d */ /* 0x000fec0000010000 */
[----:B------:R0:W2:Y:S04]  /*0990*/  LDG.E.U16 R93, [R32.64] ;  /* 0x00000006205d7981 */ /* 0x0000a8000c1e1500 */
[----:B------:R1:W3:Y:S04]  /*09a0*/  LDG.E.U16 R91, [R60.64] ;  /* 0x000000063c5b7981 */ /* 0x0002e8000c1e1500 */
[----:B------:R-:W4:Y:S04]  /*09b0*/  LDG.E.U16 R95, [R94.64] ;  /* 0x000000065e5f7981 */ /* 0x000f28000c1e1500 */
[----:B------:R-:W5:Y:S04]  /*09c0*/  LDG.E.U16 R89, [R88.64] ;  /* 0x0000000658597981 */ /* 0x000f68000c1e1500 */
[----:B------:R-:W-:Y:S04]  /*09d0*/  LDSM.16.MT88.4 R64, [R16] ;  /* 0x000000001040783b */ /* 0x000fe80000004200 */
[----:B------:R-:W0:Y:S04]  /*09e0*/  LDSM.16.M88.4 R36, [R19+0xa00] ;  /* 0x000a00001324783b */ /* 0x000e280000000200 */
[----:B------:R-:W-:Y:S04]  /*09f0*/  LDSM.16.MT88.4 R56, [R16+0x400] ;  /* 0x000400001038783b */ /* 0x000fe80000004200 */
[----:B------:R-:W1:Y:S04]  /*0a00*/  LDSM.16.M88.4 R28, [R19+0x800] ;  /* 0x00080000131c783b */ /* 0x000e680000000200 */
[----:B------:R-:W1:Y:S04]  /*0a10*/  LDSM.16.M88.4 R24, [R19+0xc00] ;  /* 0x000c00001318783b */ /* 0x000e680000000200 */
[----:B------:R-:W1:Y:S04]  /*0a20*/  LDSM.16.M88.4 R20, [R19+0xe00] ;  /* 0x000e00001314783b */ /* 0x000e680000000200 */
[----:B------:R-:W-:Y:S01]  /*0a30*/  BAR.SYNC.DEFER_BLOCKING 0x0 ;  /* 0x0000000000007b1d */ /* 0x000fe20000010000 */
[C---:B0-----:R-:W-:Y:S08]  /*0a40*/  HMMA.16816.F32 R32, R64.reuse, R36, RZ ;  /* 0x000000244020723c */ /* 0x041ff000000018ff */
[----:B-1----:R-:W-:Y:S11]  /*0a50*/  HMMA.16816.F32 R60, R64, R28, RZ ;  /* 0x0000001c403c723c */ /* 0x002ff600000018ff */
[----:B------:R-:W-:Y:S05]  /*0a60*/  @!UPT UIADD3 URZ, URZ, URZ, URZ ;  /* 0x0000003f3f3ff290 */ /* 0x000fea000fffe03f */
[----:B------:R-:W-:Y:S08]  /*0a70*/  HMMA.16816.F32 R36, R56, R38, R32 ;  /* 0x000000263824723c */ /* 0x000ff00000001820 */
[C---:B------:R-:W-:Y:S08]  /*0a80*/  HMMA.16816.F32 R32, R64.reuse, R24, RZ ;  /* 0x000000184020723c */ /* 0x040ff000000018ff */
[----:B------:R-:W-:Y:S11]  /*0a90*/  HMMA.16816.F32 R64, R64, R20, RZ ;  /* 0x000000144040723c */ /* 0x000ff600000018ff */
[----:B------:R-:W-:Y:S05]  /*0aa0*/  @!UPT UIADD3 URZ, URZ, URZ, URZ ;  /* 0x0000003f3f3ff290 */ /* 0x000fea000fffe03f */
[C---:B------:R-:W-:Y:S08]  /*0ab0*/  HMMA.16816.F32 R32, R56.reuse, R26, R32 ;  /* 0x0000001a3820723c */ /* 0x040ff00000001820 */
[----:B------:R-:W-:Y:S01]  /*0ac0*/  HMMA.16816.F32 R64, R56, R22, R64 ;  /* 0x000000163840723c */ /* 0x000fe20000001840 */
[----:B------:R-:W-:-:S04]  /*0ad0*/  IADD3 R26, P0, R17, UR4, RZ ;  /* 0x00000004111a7c10 */ /* 0x000fc8000ff1e0ff */
[----:B------:R-:W-:Y:S02]  /*0ae0*/  IADD3 R20, P1, R26, 0x9, RZ ;  /* 0x000000091a147810 */ /* 0x000fe40007f3e0ff */
[----:B------:R-:W-:Y:S01]  /*0af0*/  IADD3.X R28, RZ, UR5, RZ, P0, !PT ;  /* 0x00000005ff1c7c10 */ /* 0x000fe200087fe4ff */
[----:B------:R-:W-:Y:S01]  /*0b00*/  HMMA.16816.F32 R60, R56, R30, R60 ;  /* 0x0000001e383c723c */ /* 0x000fe2000000183c */
[C---:B------:R-:W-:Y:S02]  /*0b10*/  ISETP.GT.U32.AND P0, PT, R20.reuse, R15, PT ;  /* 0x0000000f1400720c */ /* 0x040fe40003f04070 */
[----:B------:R-:W-:Y:S02]  /*0b20*/  ISETP.GT.U32.AND P2, PT, R20, R9, PT ;  /* 0x000000091400720c */ /* 0x000fe40003f44070 */
[----:B------:R-:W-:-:S04]  /*0b30*/  IADD3 R20, P4, R26, 0x10, RZ ;  /* 0x000000101a147810 */ /* 0x000fc80007f9e0ff */
[C---:B------:R-:W-:Y:S02]  /*0b40*/  ISETP.GT.U32.AND P3, PT, R20.reuse, R15, PT ;  /* 0x0000000f1400720c */ /* 0x040fe40003f64070 */
[----:B------:R-:W-:Y:S02]  /*0b50*/  ISETP.GT.U32.AND P6, PT, R20, R9, PT ;  /* 0x000000091400720c */ /* 0x000fe40003fc4070 */
[C---:B------:R-:W-:Y:S01]  /*0b60*/  IADD3 R20, P5, R26.reuse, 0x18, RZ ;  /* 0x000000181a147810 */ /* 0x040fe20007fbe0ff */
[----:B------:R-:W-:Y:S01]  /*0b70*/  IMAD.X R56, RZ, RZ, R28, P4 ;  /* 0x000000ffff387224 */ /* 0x000fe200020e061c */
[-C--:B------:R-:W-:Y:S02]  /*0b80*/  IADD3.X R31, RZ, R28.reuse, RZ, P1, !PT ;  /* 0x0000001cff1f7210 */ /* 0x080fe40000ffe4ff */
[----:B------:R-:W-:Y:S02]  /*0b90*/  IADD3.X R30, RZ, R28, RZ, P5, !PT ;  /* 0x0000001cff1e7210 */ /* 0x000fe40002ffe4ff */
[----:B------:R-:W-:-:S02]  /*0ba0*/  IADD3 R22, P1, R26, 0x11, RZ ;  /* 0x000000111a167810 */ /* 0x000fc40007f3e0ff */
[-C--:B------:R-:W-:Y:S01]  /*0bb0*/  ISETP.GT.U32.AND P5, PT, R20, R9.reuse, PT ;  /* 0x000000091400720c */ /* 0x080fe20003fa4070 */
[----:B------:R-:W-:Y:S01]  /*0bc0*/  FMUL R21, R39, c[0x0][0x188] ;  /* 0x0000620027157a20 */ /* 0x000fe20000400000 */
[----:B------:R-:W-:Y:S01]  /*0bd0*/  ISETP.GT.U32.AND P4, PT, R22, R9, PT ;  /* 0x000000091600720c */ /* 0x000fe20003f84070 */
[----:B------:R-:W-:Y:S01]  /*0be0*/  FMUL R27, R34, c[0x0][0x188] ;  /* 0x00006200221b7a20 */ /* 0x000fe20000400000 */
[----:B------:R-:W-:Y:S01]  /*0bf0*/  IADD3.X R39, RZ, R28, RZ, P1, !PT ;  /* 0x0000001cff277210 */ /* 0x000fe20000ffe4ff */
[----:B------:R-:W-:Y:S01]  /*0c00*/  FMUL R25, R66, c[0x0][0x188] ;  /* 0x0000620042197a20 */ /* 0x000fe20000400000 */
[----:B------:R-:W-:Y:S02]  /*0c10*/  ISETP.GT.U32.AND.EX P6, PT, R56, RZ, PT, P6 ;  /* 0x000000ff3800720c */ /* 0x000fe40003fc4160 */
[----:B------:R-:W-:Y:S01]  /*0c20*/  ISETP.GT.U32.AND.EX P5, PT, R30, RZ, PT, P5 ;  /* 0x000000ff1e00720c */ /* 0x000fe20003fa4150 */
[----:B------:R-:W-:Y:S01]  /*0c30*/  FMUL R23, R35, c[0x0][0x188] ;  /* 0x0000620023177a20 */ /* 0x000fe20000400000 */
[----:B------:R-:W-:-:S02]  /*0c40*/  ISETP.GT.U32.AND.EX P2, PT, R31, RZ, PT, P2 ;  /* 0x000000ff1f00720c */ /* 0x000fc40003f44120 */
[----:B------:R-:W-:Y:S02]  /*0c50*/  ISETP.GT.U32.AND.EX P4, PT, R39, RZ, PT, P4 ;  /* 0x000000ff2700720c */ /* 0x000fe40003f84140 */
[----:B------:R-:W-:Y:S02]  /*0c60*/  FSEL R27, R27, -INF , !P6 ;  /* 0xff8000001b1b7808 */ /* 0x000fe40007000000 */
[----:B------:R-:W-:Y:S02]  /*0c70*/  FSEL R25, R25, -INF , !P5 ;  /* 0xff80000019197808 */ /* 0x000fe40006800000 */
[CC--:B------:R-:W-:Y:S02]  /*0c80*/  ISETP.GT.U32.AND P6, PT, R26.reuse, R9.reuse, PT ;  /* 0x000000091a00720c */ /* 0x0c0fe40003fc4070 */
[----:B------:R-:W-:Y:S02]  /*0c90*/  ISETP.GE.U32.AND P5, PT, R26, R9, PT ;  /* 0x000000091a00720c */ /* 0x000fe40003fa6070 */
[----:B------:R-:W-:Y:S01]  /*0ca0*/  FSEL R21, R21, -INF , !P2 ;  /* 0xff80000015157808 */ /* 0x000fe20005000000 */
[----:B------:R-:W-:Y:S01]  /*0cb0*/  FMUL R63, R63, c[0x0][0x188] ;  /* 0x000062003f3f7a20 */ /* 0x000fe20000400000 */
[----:B------:R-:W-:Y:S01]  /*0cc0*/  ISETP.GT.U32.AND P2, PT, R22, R15, PT ;  /* 0x0000000f1600720c */ /* 0x000fe20003f44070 */
[----:B------:R-:W-:Y:S01]  /*0cd0*/  FMUL R22, R62, c[0x0][0x188] ;  /* 0x000062003e167a20 */ /* 0x000fe20000400000 */
[----:B------:R-:W-:-:S02]  /*0ce0*/  FSEL R23, R23, -INF , !P4 ;  /* 0xff80000017177808 */ /* 0x000fc40006000000 */
[----:B------:R-:W-:Y:S02]  /*0cf0*/  ISETP.GT.U32.AND P4, PT, R26, R15, PT ;  /* 0x0000000f1a00720c */ /* 0x000fe40003f84070 */
[C---:B------:R-:W-:Y:S02]  /*0d00*/  ISETP.GT.U32.AND.EX P6, PT, R28.reuse, RZ, PT, P6 ;  /* 0x000000ff1c00720c */ /* 0x040fe40003fc4160 */
[----:B------:R-:W-:Y:S01]  /*0d10*/  ISETP.GE.U32.AND.EX P5, PT, R28, RZ, PT, P5 ;  /* 0x000000ff1c00720c */ /* 0x000fe20003fa6150 */
[----:B------:R-:W-:Y:S01]  /*0d20*/  FMUL R38, R38, c[0x0][0x188] ;  /* 0x0000620026267a20 */ /* 0x000fe20000400000 */
[----:B------:R-:W-:Y:S02]  /*0d30*/  ISETP.GT.U32.AND.EX P4, PT, R28, RZ, PT, P4 ;  /* 0x000000ff1c00720c */ /* 0x000fe40003f84140 */
[----:B------:R-:W-:Y:S02]  /*0d40*/  FSEL R22, R22, -INF , !P6 ;  /* 0xff80000016167808 */ /* 0x000fe40007000000 */
[----:B------:R-:W-:-:S02]  /*0d50*/  FSEL R99, R63, -INF , !P5 ;  /* 0xff8000003f637808 */ /* 0x000fc40006800000 */
[----:B------:R-:W-:Y:S01]  /*0d60*/  ISETP.GT.U32.AND P1, PT, R20, R15, PT ;  /* 0x0000000f1400720c */ /* 0x000fe20003f24070 */
[----:B------:R-:W-:Y:S01]  /*0d70*/  FMUL R29, R60, c[0x0][0x188] ;  /* 0x000062003c1d7a20 */ /* 0x000fe20000400000 */
[----:B------:R-:W-:Y:S02]  /*0d80*/  IADD3 R24, P6, R26, 0x8, RZ ;  /* 0x000000081a187810 */ /* 0x000fe40007fde0ff */
[----:B------:R-:W-:Y:S02]  /*0d90*/  FSEL R63, R38, -INF , !P4 ;  /* 0xff800000263f7808 */ /* 0x000fe40006000000 */
[----:B------:R-:W-:Y:S01]  /*0da0*/  FMNMX R20, R22, R99, !PT ;  /* 0x0000006316147209 */ /* 0x000fe20007800000 */
[----:B------:R-:W-:Y:S01]  /*0db0*/  IMAD.X R34, RZ, RZ, R28, P6 ;  /* 0x000000ffff227224 */ /* 0x000fe200030e061c */
[----:B------:R-:W-:Y:S02]  /*0dc0*/  ISETP.GT.U32.AND P5, PT, R24, R15, PT ;  /* 0x0000000f1800720c */ /* 0x000fe40003fa4070 */
[----:B------:R-:W-:-:S02]  /*0dd0*/  FMNMX R20, R63, R20, !PT ;  /* 0x000000143f147209 */ /* 0x000fc40007800000 */
[C---:B------:R-:W-:Y:S02]  /*0de0*/  ISETP.GE.U32.AND P6, PT, R26.reuse, R15, PT ;  /* 0x0000000f1a00720c */ /* 0x040fe40003fc6070 */
[----:B------:R-:W-:Y:S02]  /*0df0*/  FSEL R29, R29, -INF , !P4 ;  /* 0xff8000001d1d7808 */ /* 0x000fe40006000000 */
[----:B------:R-:W-:Y:S02]  /*0e00*/  IADD3 R24, P4, R26, 0x19, RZ ;  /* 0x000000191a187810 */ /* 0x000fe40007f9e0ff */
[----:B------:R-:W-:Y:S02]  /*0e10*/  FMNMX R20, R21, R20, !PT ;  /* 0x0000001415147209 */ /* 0x000fe40007800000 */
[----:B------:R-:W-:Y:S02]  /*0e20*/  ISETP.GE.U32.AND.EX P6, PT, R28, RZ, PT, P6 ;  /* 0x000000ff1c00720c */ /* 0x000fe40003fc6160 */
[----:B------:R-:W-:-:S02]  /*0e30*/  IADD3.X R28, RZ, R28, RZ, P4, !PT ;  /* 0x0000001cff1c7210 */ /* 0x000fc400027fe4ff */
[----:B------:R-:W-:Y:S02]  /*0e40*/  ISETP.GT.U32.AND P4, PT, R24, R9, PT ;  /* 0x000000091800720c */ /* 0x000fe40003f84070 */
[----:B------:R-:W-:Y:S01]  /*0e50*/  FMNMX R20, R27, R20, !PT ;  /* 0x000000141b147209 */ /* 0x000fe20007800000 */
[----:B------:R-:W-:Y:S01]  /*0e60*/  FMUL R35, R67, c[0x0][0x188] ;  /* 0x0000620043237a20 */ /* 0x000fe20000400000 */
[----:B------:R-:W-:Y:S02]  /*0e70*/  ISETP.GT.U32.AND.EX P4, PT, R28, RZ, PT, P4 ;  /* 0x000000ff1c00720c */ /* 0x000fe40003f84140 */
[----:B------:R-:W-:Y:S02]  /*0e80*/  FMNMX R20, R23, R20, !PT ;  /* 0x0000001417147209 */ /* 0x000fe40007800000 */
[----:B------:R-:W-:Y:S02]  /*0e90*/  FSEL R35, R35, -INF , !P4 ;  /* 0xff80000023237808 */ /* 0x000fe40006000000 */
[----:B------:R-:W-:-:S04]  /*0ea0*/  FMNMX R20, R25, R20, !PT ;  /* 0x0000001419147209 */ /* 0x000fc80007800000 */
[----:B------:R-:W-:Y:S01]  /*0eb0*/  FMNMX R26, R35, R20, !PT ;  /* 0x00000014231a7209 */ /* 0x000fe20007800000 */
[----:B------:R-:W-:Y:S01]  /*0ec0*/  FMUL R20, R61, c[0x0][0x188] ;  /* 0x000062003d147a20 */ /* 0x000fe20000400000 */
[----:B------:R-:W-:Y:S01]  /*0ed0*/  ISETP.GT.U32.AND.EX P5, PT, R34, RZ, PT, P5 ;  /* 0x000000ff2200720c */ /* 0x000fe20003fa4150 */
[----:B------:R-:W-:Y:S02]  /*0ee0*/  FMUL R36, R36, c[0x0][0x188] ;  /* 0x0000620024247a20 */ /* 0x000fe40000400000 */
[----:B------:R-:W0:Y:S01]  /*0ef0*/  SHFL.BFLY PT, R61, R26, 0x2, 0x1f ;  /* 0x0c401f001a3d7f89 */ /* 0x000e2200000e0000 */
[----:B------:R-:W-:Y:S02]  /*0f00*/  FSEL R20, R20, -INF , !P6 ;  /* 0xff80000014147808 */ /* 0x000fe40007000000 */
[----:B------:R-:W-:Y:S01]  /*0f10*/  ISETP.GT.U32.AND.EX P0, PT, R31, RZ, PT, P0 ;  /* 0x000000ff1f00720c */ /* 0x000fe20003f04100 */
[----:B------:R-:W-:Y:S01]  /*0f20*/  FMUL R31, R37, c[0x0][0x188] ;  /* 0x00006200251f7a20 */ /* 0x000fe20000400000 */
[----:B------:R-:W-:-:S02]  /*0f30*/  ISETP.GT.U32.AND P4, PT, R24, R15, PT ;  /* 0x0000000f1800720c */ /* 0x000fc40003f84070 */
[----:B------:R-:W-:Y:S02]  /*0f40*/  FSEL R59, R36, -INF , !P5 ;  /* 0xff800000243b7808 */ /* 0x000fe40006800000 */
[----:B------:R-:W-:Y:S01]  /*0f50*/  FMNMX R24, R29, R20, !PT ;  /* 0x000000141d187209 */ /* 0x000fe20007800000 */
[----:B------:R-:W-:Y:S01]  /*0f60*/  FMUL R32, R32, c[0x0][0x188] ;  /* 0x0000620020207a20 */ /* 0x000fe20000400000 */
[----:B------:R-:W-:Y:S02]  /*0f70*/  ISETP.GT.U32.AND.EX P3, PT, R56, RZ, PT, P3 ;  /* 0x000000ff3800720c */ /* 0x000fe40003f64130 */
[----:B------:R-:W-:Y:S02]  /*0f80*/  FSEL R31, R31, -INF , !P0 ;  /* 0xff8000001f1f7808 */ /* 0x000fe40004000000 */
[----:B------:R-:W-:Y:S01]  /*0f90*/  FMNMX R24, R59, R24, !PT ;  /* 0x000000183b187209 */ /* 0x000fe20007800000 */
[----:B------:R-:W-:Y:S01]  /*0fa0*/  FMUL R33, R33, c[0x0][0x188] ;  /* 0x0000620021217a20 */ /* 0x000fe20000400000 */
[----:B------:R-:W-:-:S02]  /*0fb0*/  ISETP.GT.U32.AND.EX P2, PT, R39, RZ, PT, P2 ;  /* 0x000000ff2700720c */ /* 0x000fc40003f44120 */
        /* <DEDUP_REMOVED lines=9> */
[----:B------:R-:W-:Y:S02]  /*1050*/  FMNMX R24, R33, R24, !PT ;  /* 0x0000001821187209 */ /* 0x000fe40007800000 */
[----:B0-----:R-:W-:Y:S02]  /*1060*/  FMNMX R28, R26, R61, !PT ;  /* 0x0000003d1a1c7209 */ /* 0x001fe40007800000 */
[----:B------:R-:W-:Y:S02]  /*1070*/  FSEL R39, R39, -INF , !P4 ;  /* 0xff80000027277808 */ /* 0x000fe40006000000 */
[----:B------:R-:W-:Y:S01]  /*1080*/  FMNMX R24, R37, R24, !PT ;  /* 0x0000001825187209 */ /* 0x000fe20007800000 */
[----:B------:R-:W0:Y:S03]  /*1090*/  SHFL.BFLY PT, R65, R28, 0x1, 0x1f ;  /* 0x0c201f001c417f89 */ /* 0x000e2600000e0000 */
[----:B------:R-:W-:-:S05]  /*10a0*/  FMNMX R26, R39, R24, !PT ;  /* 0x00000018271a7209 */ /* 0x000fca0007800000 */
[----:B------:R-:W1:Y:S01]  /*10b0*/  SHFL.BFLY PT, R61, R26, 0x2, 0x1f ;  /* 0x0c401f001a3d7f89 */ /* 0x000e6200000e0000 */
[----:B0-----:R-:W-:-:S04]  /*10c0*/  FMNMX R60, R28, R65, !PT ;  /* 0x000000411c3c7209 */ /* 0x001fc80007800000 */
[----:B------:R-:W-:Y:S02]  /*10d0*/  FMNMX R60, R60, R97, !PT ;  /* 0x000000613c3c7209 */ /* 0x000fe40007800000 */
[----:B-1----:R-:W-:-:S03]  /*10e0*/  FMNMX R61, R26, R61, !PT ;  /* 0x0000003d1a3d7209 */ /* 0x002fc60007800000 */
[--C-:B------:R-:W-:Y:S02]  /*10f0*/  FADD R24, R22, -R60.reuse ;  /* 0x8000003c16187221 */ /* 0x100fe40000000000 */
[----:B------:R-:W0:Y:S04]  /*1100*/  SHFL.BFLY PT, R22, R61, 0x1, 0x1f ;  /* 0x0c201f003d167f89 */ /* 0x000e2800000e0000 */
[----:B--2---:R-:W-:Y:S04]  /*1110*/  STS.U16 [R8+0x800], R93 ;  /* 0x0008005d08007388 */ /* 0x004fe80000000400 */
[----:B---3--:R-:W-:Y:S04]  /*1120*/  STS.U16 [R8+0xa00], R91 ;  /* 0x000a005b08007388 */ /* 0x008fe80000000400 */
[----:B----4-:R-:W-:Y:S04]  /*1130*/  STS.U16 [R8+0xc00], R95 ;  /* 0x000c005f08007388 */ /* 0x010fe80000000400 */
[----:B-----5:R-:W-:Y:S01]  /*1140*/  STS.U16 [R8+0xe00], R89 ;  /* 0x000e005908007388 */ /* 0x020fe20000000400 */
[----:B------:R-:W-:-:S02]  /*1150*/  FADD R21, R21, -R60 ;  /* 0x8000003c15157221 */ /* 0x000fc40000000000 */
[----:B------:R-:W-:Y:S01]  /*1160*/  FADD R23, R23, -R60 ;  /* 0x8000003c17177221 */ /* 0x000fe20000000000 */
[----:B0-----:R-:W-:-:S04]  /*1170*/  FMNMX R22, R61, R22, !PT ;  /* 0x000000163d167209 */ /* 0x001fc80007800000 */
[----:B------:R-:W-:Y:S01]  /*1180*/  FMNMX R62, R22, R71, !PT ;  /* 0x00000047163e7209 */ /* 0x000fe20007800000 */
[----:B------:R-:W-:Y:S02]  /*1190*/  FADD R22, -R60, R97 ;  /* 0x000000613c167221 */ /* 0x000fe40000000100 */
[----:B------:R-:W-:Y:S02]  /*11a0*/  FADD R99, R99, -R60 ;  /* 0x8000003c63637221 */ /* 0x000fe40000000000 */
[----:B------:R-:W-:Y:S02]  /*11b0*/  FMUL R21, R21, 1.4426950216293334961 ;  /* 0x3fb8aa3b15157820 */ /* 0x000fe40000400000 */
[----:B------:R-:W-:Y:S02]  /*11c0*/  FMUL R23, R23, 1.4426950216293334961 ;  /* 0x3fb8aa3b17177820 */ /* 0x000fe40000400000 */
[----:B------:R-:W-:Y:S02]  /*11d0*/  FMUL R22, R22, 1.4426950216293334961 ;  /* 0x3fb8aa3b16167820 */ /* 0x000fe40000400000 */
[----:B------:R-:W-:Y:S01]  /*11e0*/  FADD R20, R20, -R62 ;  /* 0x8000003e14147221 */ /* 0x000fe20000000000 */
[----:B------:R-:W-:Y:S01]  /*11f0*/  MUFU.EX2 R64, R23 ;  /* 0x0000001700407308 */ /* 0x000fe20000000800 */
[----:B------:R-:W-:-:S02]  /*1200*/  FMUL R30, R99, 1.4426950216293334961 ;  /* 0x3fb8aa3b631e7820 */ /* 0x000fc40000400000 */
[----:B------:R-:W-:-:S05]  /*1210*/  FMUL R26, R20, 1.4426950216293334961 ;  /* 0x3fb8aa3b141a7820 */ /* 0x000fca0000400000 */
[----:B------:R-:W-:Y:S01]  /*1220*/  MUFU.EX2 R99, R21 ;  /* 0x0000001500637308 */ /* 0x000fe20000000800 */
[----:B------:R-:W-:-:S07]  /*1230*/  FADD R29, R29, -R62 ;  /* 0x8000003e1d1d7221 */ /* 0x000fce0000000000 */
[----:B------:R0:W-:Y:S01]  /*1240*/  MUFU.EX2 R61, R22 ;  /* 0x00000016003d7308 */ /* 0x0001e20000000800 */
[----:B------:R-:W-:Y:S01]  /*1250*/  BAR.SYNC.DEFER_BLOCKING 0x0 ;  /* 0x0000000000007b1d */ /* 0x000fe20000010000 */
[--C-:B------:R-:W-:Y:S02]  /*1260*/  FADD R27, R27, -R60.reuse ;  /* 0x8000003c1b1b7221 */ /* 0x100fe40000000000 */
[----:B------:R-:W-:Y:S02]  /*1270*/  FADD R63, R63, -R60 ;  /* 0x8000003c3f3f7221 */ /* 0x000fe40000000000 */
[--C-:B------:R-:W-:Y:S02]  /*1280*/  FADD R59, R59, -R62.reuse ;  /* 0x8000003e3b3b7221 */ /* 0x100fe40000000000 */
[----:B------:R-:W-:Y:S02]  /*1290*/  FADD R31, R31, -R62 ;  /* 0x8000003e1f1f7221 */ /* 0x000fe40000000000 */
[----:B------:R-:W-:-:S02]  /*12a0*/  FADD R28, -R62, R71 ;  /* 0x000000473e1c7221 */ /* 0x000fc40000000100 */
[----:B------:R-:W-:Y:S02]  /*12b0*/  FMUL R24, R24, 1.4426950216293334961 ;  /* 0x3fb8aa3b18187820 */ /* 0x000fe40000400000 */
[----:B------:R-:W-:Y:S01]  /*12c0*/  FMUL R29, R29, 1.4426950216293334961 ;  /* 0x3fb8aa3b1d1d7820 */ /* 0x000fe20000400000 */
[----:B0-----:R-:W0:Y:S01]  /*12d0*/  LDSM.16.M88.4 R20, [R19+0x800] ;  /* 0x000800001314783b */ /* 0x001e220000000200 */
[----:B------:R-:W-:Y:S02]  /*12e0*/  FMUL R27, R27, 1.4426950216293334961 ;  /* 0x3fb8aa3b1b1b7820 */ /* 0x000fe40000400000 */
[----:B------:R-:W-:Y:S02]  /*12f0*/  FMUL R32, R63, 1.4426950216293334961 ;  /* 0x3fb8aa3b3f207820 */ /* 0x000fe40000400000 */
[----:B------:R-:W-:Y:S02]  /*1300*/  FMUL R59, R59, 1.4426950216293334961 ;  /* 0x3fb8aa3b3b3b7820 */ /* 0x000fe40000400000 */
[----:B------:R-:W-:-:S02]  /*1310*/  FMUL R56, R31, 1.4426950216293334961 ;  /* 0x3fb8aa3b1f387820 */ /* 0x000fc40000400000 */
[----:B------:R-:W-:Y:S01]  /*1320*/  FMUL R65, R28, 1.4426950216293334961 ;  /* 0x3fb8aa3b1c417820 */ /* 0x000fe20000400000 */
[----:B------:R-:W-:Y:S08]  /*1330*/  MUFU.EX2 R67, R30 ;  /* 0x0000001e00437308 */ /* 0x000ff00000000800 */
[----:B------:R1:W-:Y:S08]  /*1340*/  MUFU.EX2 R34, R29 ;  /* 0x0000001d00227308 */ /* 0x0003f00000000800 */
[----:B------:R-:W2:Y:S01]  /*1350*/  MUFU.EX2 R24, R24 ;  /* 0x0000001800187308 */ /* 0x000ea20000000800 */
[----:B-1----:R-:W1:Y:S07]  /*1360*/  LDSM.16.M88.4 R28, [R19+0xa00] ;  /* 0x000a0000131c783b */ /* 0x002e6e0000000200 */
[----:B------:R-:W-:Y:S08]  /*1370*/  MUFU.EX2 R63, R27 ;  /* 0x0000001b003f7308 */ /* 0x000ff00000000800 */
[----:B------:R-:W3:Y:S08]  /*1380*/  MUFU.EX2 R27, R26 ;  /* 0x0000001a001b7308 */ /* 0x000ef00000000800 */
[----:B------:R-:W4:Y:S08]  /*1390*/  MUFU.EX2 R32, R32 ;  /* 0x0000002000207308 */ /* 0x000f300000000800 */
[----:B------:R-:W-:Y:S08]  /*13a0*/  MUFU.EX2 R59, R59 ;  /* 0x0000003b003b7308 */ /* 0x000ff00000000800 */
[----:B------:R-:W5:Y:S08]  /*13b0*/  MUFU.EX2 R56, R56 ;  /* 0x0000003800387308 */ /* 0x000f700000000800 */
[----:B------:R-:W0:Y:S01]  /*13c0*/  MUFU.EX2 R65, R65 ;  /* 0x0000004100417308 */ /* 0x000e220000000800 */
[----:B------:R-:W-:-:S02]  /*13d0*/  FADD R25, R25, -R60 ;  /* 0x8000003c19197221 */ /* 0x000fc40000000000 */
[----:B--2---:R-:W-:Y:S02]  /*13e0*/  FADD R71, R24, R67 ;  /* 0x0000004318477221 */ /* 0x004fe40000000000 */
[----:B------:R-:W-:Y:S01]  /*13f0*/  FMUL R66, R25, 1.4426950216293334961 ;  /* 0x3fb8aa3b19427820 */ /* 0x000fe20000400000 */
[----:B------:R-:W-:Y:S01]  /*1400*/  F2FP.PACK_AB R25, R67, R24 ;  /* 0x000000184319723e */ /* 0x000fe200000000ff */
[----:B------:R-:W-:Y:S01]  /*1410*/  FADD R35, R35, -R60 ;  /* 0x8000003c23237221 */ /* 0x000fe20000000000 */
[----:B---3--:R-:W-:Y:S01]  /*1420*/  F2FP.PACK_AB R24, R27, R34 ;  /* 0x000000221b18723e */ /* 0x008fe200000000ff */
[----:B------:R-:W-:Y:S01]  /*1430*/  FADD R36, R34, R27 ;  /* 0x0000001b22247221 */ /* 0x000fe20000000000 */
[----:B----4-:R-:W-:Y:S01]  /*1440*/  F2FP.PACK_AB R27, R99, R32 ;  /* 0x00000020631b723e */ /* 0x010fe200000000ff */
[C---:B------:R-:W-:Y:S01]  /*1450*/  FMUL R50, R61.reuse, R50 ;  /* 0x000000323d327220 */ /* 0x040fe20000400000 */
[----:B-----5:R-:W-:Y:S01]  /*1460*/  F2FP.PACK_AB R26, R56, R59 ;  /* 0x0000003b381a723e */ /* 0x020fe200000000ff */
[----:B------:R-:W-:-:S02]  /*1470*/  FMUL R51, R61, R51 ;  /* 0x000000333d337220 */ /* 0x000fc40000400000 */
[C---:B0-----:R-:W-:Y:S02]  /*1480*/  FMUL R48, R65.reuse, R48 ;  /* 0x0000003041307220 */ /* 0x041fe40000400000 */
[----:B------:R-:W-:Y:S02]  /*1490*/  FMUL R49, R65, R49 ;  /* 0x0000003141317220 */ /* 0x000fe40000400000 */
[----:B------:R-:W-:Y:S02]  /*14a0*/  FMUL R35, R35, 1.4426950216293334961 ;  /* 0x3fb8aa3b23237820 */ /* 0x000fe40000400000 */
[----:B------:R-:W-:Y:S02]  /*14b0*/  FADD R32, R32, R71 ;  /* 0x0000004720207221 */ /* 0x000fe40000000000 */
[----:B------:R-:W-:Y:S01]  /*14c0*/  FADD R33, R33, -R62 ;  /* 0x8000003e21217221 */ /* 0x000fe20000000000 */
[----:B------:R-:W-:Y:S01]  /*14d0*/  HMMA.16816.F32 R48, R24, R20, R48 ;  /* 0x000000141830723c */ /* 0x000fe20000001830 */
[----:B------:R0:W-:Y:S01]  /*14e0*/  MUFU.EX2 R67, R35 ;  /* 0x0000002300437308 */ /* 0x0001e20000000800 */
[----:B------:R-:W-:-:S02]  /*14f0*/  FADD R58, R99, R32 ;  /* 0x00000020633a7221 */ /* 0x000fc40000000000 */
[----:B------:R-:W-:-:S03]  /*1500*/  FADD R57, R57, -R62 ;  /* 0x8000003e39397221 */ /* 0x000fc60000000000 */
[----:B------:R-:W-:Y:S02]  /*1510*/  FMUL R20, R33, 1.4426950216293334961 ;  /* 0x3fb8aa3b21147820 */ /* 0x000fe40000400000 */
[----:B0-----:R-:W0:Y:S01]  /*1520*/  LDSM.16.M88.4 R32, [R19+0xc00] ;  /* 0x000c00001320783b */ /* 0x001e220000000200 */
[----:B------:R-:W-:Y:S02]  /*1530*/  FMUL R57, R57, 1.4426950216293334961 ;  /* 0x3fb8aa3b39397820 */ /* 0x000fe40000400000 */
[----:B------:R-:W-:Y:S02]  /*1540*/  FADD R37, R37, -R62 ;  /* 0x8000003e25257221 */ /* 0x000fe40000000000 */
[C---:B------:R-:W-:Y:S02]  /*1550*/  FMUL R46, R61.reuse, R46 ;  /* 0x0000002e3d2e7220 */ /* 0x040fe40000400000 */
[----:B------:R-:W-:Y:S02]  /*1560*/  FMUL R47, R61, R47 ;  /* 0x0000002f3d2f7220 */ /* 0x000fe40000400000 */
[----:B------:R-:W-:-:S02]  /*1570*/  FMUL R44, R65, R44 ;  /* 0x0000002c412c7220 */ /* 0x000fc40000400000 */
[----:B------:R-:W-:Y:S01]  /*1580*/  FMUL R45, R65, R45 ;  /* 0x0000002d412d7220 */ /* 0x000fe20000400000 */
[----:B------:R2:W3:Y:S01]  /*1590*/  MUFU.EX2 R71, R57 ;  /* 0x0000003900477308 */ /* 0x0004e20000000800 */
[----:B------:R-:W-:Y:S02]  /*15a0*/  FMUL R21, R37, 1.4426950216293334961 ;  /* 0x3fb8aa3b25157820 */ /* 0x000fe40000400000 */
[----:B------:R-:W-:-:S03]  /*15b0*/  FADD R39, R39, -R62 ;  /* 0x8000003e27277221 */ /* 0x000fc60000000000 */
[----:B-1----:R-:W-:Y:S02]  /*15c0*/  HMMA.16816.F32 R44, R24, R28, R44 ;  /* 0x0000001c182c723c */ /* 0x002fe4000000182c */
[----:B------:R-:W1:Y:S01]  /*15d0*/  MUFU.EX2 R20, R20 ;  /* 0x0000001400147308 */ /* 0x000e620000000800 */
[----:B------:R-:W-:-:S04]  /*15e0*/  FADD R59, R59, R36 ;  /* 0x000000243b3b7221 */ /* 0x000fc80000000000 */
[----:B------:R-:W-:-:S03]  /*15f0*/  FMUL R28, R39, 1.4426950216293334961 ;  /* 0x3fb8aa3b271c7820 */ /* 0x000fc60000400000 */
[----:B------:R-:W4:Y:S01]  /*1600*/  MUFU.EX2 R66, R66 ;  /* 0x0000004200427308 */ /* 0x000f220000000800 */
[----:B------:R-:W-:Y:S01]  /*1610*/  FADD R56, R56, R59 ;  /* 0x0000003b38387221 */ /* 0x000fe20000000000 */
[----:B------:R-:W5:Y:S06]  /*1620*/  LDSM.16.M88.4 R36, [R19+0xe00] ;  /* 0x000e00001324783b */ /* 0x000f6c0000000200 */
[----:B------:R-:W0:Y:S01]  /*1630*/  MUFU.EX2 R21, R21 ;  /* 0x0000001500157308 */ /* 0x000e220000000800 */
[----:B--2---:R-:W-:Y:S02]  /*1640*/  FADD R57, R63, R58 ;  /* 0x0000003a3f397221 */ /* 0x004fe40000000000 */
[----:B---3--:R-:W-:-:S05]  /*1650*/  FADD R29, R71, R56 ;  /* 0x00000038471d7221 */ /* 0x008fca0000000000 */
[----:B------:R-:W2:Y:S01]  /*1660*/  MUFU.EX2 R28, R28 ;  /* 0x0000001c001c7308 */ /* 0x000ea20000000800 */
[----:B------:R-:W-:Y:S02]  /*1670*/  FADD R57, R64, R57 ;  /* 0x0000003940397221 */ /* 0x000fe40000000000 */
[----:B-1----:R-:W-:Y:S02]  /*1680*/  FADD R56, R20, R29 ;  /* 0x0000001d14387221 */ /* 0x002fe40000000000 */
[----:B----4-:R-:W-:Y:S02]  /*1690*/  FADD R58, R66, R57 ;  /* 0x00000039423a7221 */ /* 0x010fe40000000000 */
[----:B------:R-:W-:Y:S02]  /*16a0*/  FMUL R42, R61, R42 ;  /* 0x0000002a3d2a7220 */ /* 0x000fe40000400000 */
[----:B0-----:R-:W-:Y:S02]  /*16b0*/  FADD R29, R21, R56 ;  /* 0x00000038151d7221 */ /* 0x001fe40000000000 */
[----:B------:R-:W-:-:S02]  /*16c0*/  FMUL R43, R61, R43 ;  /* 0x0000002b3d2b7220 */ /* 0x000fc40000400000 */
[C---:B------:R-:W-:Y:S02]  /*16d0*/  FMUL R40, R65.reuse, R40 ;  /* 0x0000002841287220 */ /* 0x040fe40000400000 */
[----:B------:R-:W-:Y:S02]  /*16e0*/  FMUL R41, R65, R41 ;  /* 0x0000002941297220 */ /* 0x000fe40000400000 */
[----:B------:R-:W-:Y:S02]  /*16f0*/  FADD R88, R67, R58 ;  /* 0x0000003a43587221 */ /* 0x000fe40000000000 */
[----:B--2---:R-:W-:-:S03]  /*1700*/  FADD R29, R28, R29 ;  /* 0x0000001d1c1d7221 */ /* 0x004fc60000000000 */
[----:B------:R-:W-:Y:S01]  /*1710*/  HMMA.16816.F32 R40, R24, R32, R40 ;  /* 0x000000201828723c */ /* 0x000fe20000001828 */
[----:B------:R-:W0:Y:S04]  /*1720*/  SHFL.BFLY PT, R33, R88, 0x2, 0x1f ;  /* 0x0c401f0058217f89 */ /* 0x000e2800000e0000 */
[----:B------:R-:W1:Y:S01]  /*1730*/  SHFL.BFLY PT, R32, R29, 0x2, 0x1f ;  /* 0x0c401f001d207f89 */ /* 0x000e6200000e0000 */
[C---:B------:R-:W-:Y:S02]  /*1740*/  FMUL R58, R61.reuse, R54 ;  /* 0x000000363d3a7220 */ /* 0x040fe40000400000 */
[----:B------:R-:W-:Y:S02]  /*1750*/  FMUL R59, R61, R55 ;  /* 0x000000373d3b7220 */ /* 0x000fe40000400000 */
[----:B------:R-:W-:-:S02]  /*1760*/  FMUL R56, R65, R52 ;  /* 0x0000003441387220 */ /* 0x000fc40000400000 */
[----:B------:R-:W-:Y:S01]  /*1770*/  FMUL R57, R65, R53 ;  /* 0x0000003541397220 */ /* 0x000fe20000400000 */
[----:B------:R-:W-:Y:S01]  /*1780*/  F2FP.PACK_AB R52, R20, R71 ;  /* 0x000000471434723e */ /* 0x000fe200000000ff */
[----:B------:R-:W-:Y:S01]  /*1790*/  UIADD3 UR4, UP0, UR4, 0x20, URZ ;  /* 0x0000002004047890 */ /* 0x000fe2000ff1e03f */
[----:B------:R-:W-:Y:S02]  /*17a0*/  F2FP.PACK_AB R54, R28, R21 ;  /* 0x000000151c36723e */ /* 0x000fe400000000ff */
[----:B------:R-:W-:Y:S02]  /*17b0*/  F2FP.PACK_AB R53, R64, R63 ;  /* 0x0000003f4035723e */ /* 0x000fe400000000ff */
[----:B-----5:R-:W-:Y:S01]  /*17c0*/  HMMA.16816.F32 R24, R24, R36, R56 ;  /* 0x000000241818723c */ /* 0x020fe20000001838 */
[----:B0-----:R-:W-:Y:S02]  /*17d0*/  FADD R33, R88, R33 ;  /* 0x0000002158217221 */ /* 0x001fe40000000000 */
[----:B-1----:R-:W-:-:S03]  /*17e0*/  FADD R32, R29, R32 ;  /* 0x000000201d207221 */ /* 0x002fc60000000000 */
[----:B------:R-:W0:Y:S01]  /*17f0*/  SHFL.BFLY PT, R20, R33, 0x1, 0x1f ;  /* 0x0c201f0021147f89 */ /* 0x000e2200000e0000 */
[----:B------:R-:W-:-:S03]  /*1800*/  F2FP.PACK_AB R55, R67, R66 ;  /* 0x000000424337723e */ /* 0x000fc600000000ff */
[----:B------:R-:W1:Y:S01]  /*1810*/  SHFL.BFLY PT, R21, R32, 0x1, 0x1f ;  /* 0x0c201f0020157f89 */ /* 0x000e6200000e0000 */
[----:B------:R-:W-:Y:S01]  /*1820*/  UIADD3.X UR5, URZ, UR5, URZ, UP0, !UPT ;  /* 0x000000053f057290 */ /* 0x000fe200087fe43f */
[----:B------:R-:W-:Y:S02]  /*1830*/  ISETP.LE.U32.AND P0, PT, R11, UR4, PT ;  /* 0x000000040b007c0c */ /* 0x000fe4000bf03070 */
[----:B------:R-:W-:Y:S07]  /*1840*/  HMMA.16816.F32 R48, R52, R22, R48 ;  /* 0x000000163430723c */ /* 0x000fee0000001830 */
[----:B------:R-:W-:-:S04]  /*1850*/  MOV R22, UR5 ;  /* 0x0000000500167c02 */ /* 0x000fc80008000f00 */
[----:B------:R-:W-:Y:S01]  /*1860*/  ISETP.GE.U32.AND.EX P0, PT, R22, RZ, PT, P0 ;  /* 0x000000ff1600720c */ /* 0x000fe20003f06100 */
[----:B------:R-:W-:Y:S01]  /*1870*/  HMMA.16816.F32 R44, R52, R30, R44 ;  /* 0x0000001e342c723c */ /* 0x000fe2000000182c */
[----:B------:R-:W-:Y:S02]  /*1880*/  IMAD.MOV.U32 R23, RZ, RZ, 0x20 ;  /* 0x00000020ff177424 */ /* 0x000fe400078e00ff */
[----:B0-----:R-:W-:-:S05]  /*1890*/  FADD R20, R33, R20 ;  /* 0x0000001421147221 */ /* 0x001fca0000000000 */
[----:B------:R-:W-:Y:S01]  /*18a0*/  HMMA.16816.F32 R40, R52, R34, R40 ;  /* 0x000000223428723c */ /* 0x000fe20000001828 */
[----:B-1----:R-:W-:Y:S01]  /*18b0*/  FADD R21, R32, R21 ;  /* 0x0000001520157221 */ /* 0x002fe20000000000 */
[----:B------:R-:W-:Y:S01]  /*18c0*/  MOV R71, R62 ;  /* 0x0000003e00477202 */ /* 0x000fe20000000f00 */
[C---:B------:R-:W-:Y:S01]  /*18d0*/  IMAD R10, R23.reuse, c[0x0][0x1b4], R10 ;  /* 0x00006d00170a7a24 */ /* 0x040fe200078e020a */
[----:B------:R-:W-:Y:S01]  /*18e0*/  MOV R97, R60 ;  /* 0x0000003c00617202 */ /* 0x000fe20000000f00 */
[----:B------:R-:W-:-:S03]  /*18f0*/  IMAD R18, R23, c[0x0][0x1a4], R18 ;  /* 0x0000690017127a24 */ /* 0x000fc600078e0212 */
[----:B------:R-:W-:Y:S01]  /*1900*/  HMMA.16816.F32 R52, R52, R38, R24 ;  /* 0x000000263434723c */ /* 0x000fe20000001818 */
[----:B------:R-:W-:Y:S02]  /*1910*/  FFMA R12, R61, R12, R20 ;  /* 0x0000000c3d0c7223 */ /* 0x000fe40000000014 */
[----:B------:R-:W-:Y:S01]  /*1920*/  FFMA R68, R65, R68, R21 ;  /* 0x0000004441447223 */ /* 0x000fe20000000015 */
[----:B------:R-:W-:Y:S01]  /*1930*/  @P0 CALL.REL.NOINC `(.L_x_0) ;  /* 0x0000001000000944 */ /* 0x000fe20003c00000 */
[----:B------:R-:W-:Y:S05]  /*1940*/  BRA `(.L_x_1) ;  /* 0xffffef2000007947 */ /* 0x000fea000383ffff */
.L_x_0:
[----:B------:R-:W-:-:S04]  /*1950*/  NOP ;  /* 0x0000000000007918 */ /* 0x000fc80000000000 */
[----:B------:R-:W-:-:S02]  /*1960*/  NOP ;  /* 0x0000000000007918 */ /* 0x000fc40000000000 */
[----:B------:R-:W-:Y:S01]  /*1970*/  FSETP.GT.AND P6, PT, |R68|, 8.50705917302346158658e+37, PT ;  /* 0x7e8000004400780b */ /* 0x000fe20003fc4200 */
[----:B------:R-:W-:Y:S01]  /*1980*/  IMAD.SHL.U32 R9, R70, 0x2, RZ ;  /* 0x0000000246097824 */ /* 0x000fe200078e00ff */
[----:B------:R-:W-:Y:S01]  /*1990*/  FSETP.GT.AND P2, PT, |R12|, 8.50705917302346158658e+37, PT ;  /* 0x7e8000000c00780b */ /* 0x000fe20003f44200 */
[----:B------:R-:W-:Y:S01]  /*19a0*/  IMAD R24, R2, c[0x0][0x1c0], RZ ;  /* 0x0000700002187a24 */ /* 0x000fe200078e02ff */
[C---:B------:R-:W-:Y:S01]  /*19b0*/  FSETP.GEU.AND P5, PT, |R68|.reuse, 1.175494350822287508e-38, PT ;  /* 0x008000004400780b */ /* 0x040fe20003fae200 */
[----:B------:R-:W-:Y:S01]  /*19c0*/  IMAD R25, R3, c[0x0][0x1c4], RZ ;  /* 0x0000710003197a24 */ /* 0x000fe200078e02ff */
[----:B------:R-:W-:Y:S01]  /*19d0*/  LOP3.LUT R14, R9, 0x260, R14, 0x78, !PT ;  /* 0x00000260090e7812 */ /* 0x000fe200078e780e */
[C---:B------:R-:W-:Y:S01]  /*19e0*/  FMUL R9, R68.reuse, 8388608 ;  /* 0x4b00000044097820 */ /* 0x040fe20000400000 */
[----:B------:R-:W-:Y:S01]  /*19f0*/  SHF.R.U32.HI R6, RZ, 0x1, R6 ;  /* 0x00000001ff067819 */ /* 0x000fe20000011606 */
[----:B------:R-:W-:Y:S01]  /*1a00*/  BAR.SYNC.DEFER_BLOCKING 0x0 ;  /* 0x0000000000007b1d */ /* 0x000fe20000010000 */
[----:B------:R-:W-:-:S02]  /*1a10*/  FSETP.GEU.AND P1, PT, R68, 1.175494350822287508e-38, PT ;  /* 0x008000004400780b */ /* 0x000fc40003f2e000 */
[----:B------:R-:W-:Y:S01]  /*1a20*/  FSETP.GEU.AND P4, PT, |R12|, 1.175494350822287508e-38, PT ;  /* 0x008000000c00780b */ /* 0x000fe20003f8e200 */
[----:B------:R-:W-:Y:S01]  /*1a30*/  @P6 FMUL R52, R52, 0.25 ;  /* 0x3e80000034346820 */ /* 0x000fe20000400000 */
[----:B------:R-:W-:Y:S01]  /*1a40*/  LOP3.LUT R15, R6, 0x1f8, R13, 0x78, !PT ;  /* 0x000001f8060f7812 */ /* 0x000fe200078e780d */
[----:B------:R-:W-:Y:S01]  /*1a50*/  FMUL R6, R12, 8388608 ;  /* 0x4b0000000c067820 */ /* 0x000fe20000400000 */
[----:B------:R-:W-:Y:S01]  /*1a60*/  SHF.L.U32 R8, R0, 0x7, RZ ;  /* 0x0000000700087819 */ /* 0x000fe200000006ff */
[----:B------:R-:W-:Y:S01]  /*1a70*/  @P6 FMUL R40, R40, 0.25 ;  /* 0x3e80000028286820 */ /* 0x000fe20000400000 */
[----:B------:R-:W-:Y:S01]  /*1a80*/  FSETP.GEU.AND P0, PT, R12, 1.175494350822287508e-38, PT ;  /* 0x008000000c00780b */ /* 0x000fe20003f0e000 */
[----:B------:R-:W-:Y:S01]  /*1a90*/  @P6 FMUL R44, R44, 0.25 ;  /* 0x3e8000002c2c6820 */ /* 0x000fe20000400000 */
[----:B------:R-:W-:Y:S01]  /*1aa0*/  FSEL R32, R9, R68, !P1 ;  /* 0x0000004409207208 */ /* 0x000fe20004800000 */
[----:B------:R-:W-:Y:S01]  /*1ab0*/  @P6 FMUL R68, R68, 0.25 ;  /* 0x3e80000044446820 */ /* 0x000fe20000400000 */
[----:B------:R-:W-:Y:S01]  /*1ac0*/  LOP3.LUT R10, R8, 0x600, RZ, 0xc0, !PT ;  /* 0x00000600080a7812 */ /* 0x000fe200078ec0ff */
[----:B------:R-:W-:Y:S01]  /*1ad0*/  @P6 FMUL R48, R48, 0.25 ;  /* 0x3e80000030306820 */ /* 0x000fe20000400000 */
[----:B------:R-:W-:Y:S01]  /*1ae0*/  FSEL R6, R6, R12, !P0 ;  /* 0x0000000c06067208 */ /* 0x000fe20004000000 */
[----:B------:R-:W-:Y:S01]  /*1af0*/  @P2 FMUL R12, R12, 0.25 ;  /* 0x3e8000000c0c2820 */ /* 0x000fe20000400000 */
[----:B------:R-:W-:Y:S01]  /*1b00*/  IADD3 R30, R10, R15, RZ ;  /* 0x0000000f0a1e7210 */ /* 0x000fe20007ffe0ff */
[----:B------:R-:W-:Y:S01]  /*1b10*/  @!P5 FMUL R68, R68, 16777216 ;  /* 0x4b8000004444d820 */ /* 0x000fe20000400000 */
[----:B------:R-:W-:Y:S01]  /*1b20*/  LEA R69, R69, R14, 0x2 ;  /* 0x0000000e45457211 */ /* 0x000fe200078e10ff */
[----:B------:R-:W-:Y:S01]  /*1b30*/  @!P4 FMUL R12, R12, 16777216 ;  /* 0x4b8000000c0cc820 */ /* 0x000fe20000400000 */
[----:B------:R-:W-:Y:S01]  /*1b40*/  SHF.L.U32 R11, R25, 0x1, RZ ;  /* 0x00000001190b7819 */ /* 0x000fe200000006ff */
[----:B------:R-:W0:Y:S01]  /*1b50*/  MUFU.RCP R10, R68 ;  /* 0x00000044000a7308 */ /* 0x000e220000001000 */
[----:B------:R-:W-:Y:S01]  /*1b60*/  @P2 FMUL R55, R55, 0.25 ;  /* 0x3e80000037372820 */ /* 0x000fe20000400000 */
[----:B------:R-:W-:Y:S01]  /*1b70*/  LOP3.LUT R13, R13, 0x38, RZ, 0xc0, !PT ;  /* 0x000000380d0d7812 */ /* 0x000fe200078ec0ff */
[----:B------:R-:W-:Y:S01]  /*1b80*/  @P2 FMUL R54, R54, 0.25 ;  /* 0x3e80000036362820 */ /* 0x000fe20000400000 */
[----:B------:R-:W-:Y:S01]  /*1b90*/  LOP3.LUT R7, R7, 0x78, RZ, 0xc0, !PT ;  /* 0x0000007807077812 */ /* 0x000fe200078ec0ff */
[----:B------:R-:W-:-:S02]  /*1ba0*/  @P2 FMUL R43, R43, 0.25 ;  /* 0x3e8000002b2b2820 */ /* 0x000fc40000400000 */
[----:B------:R-:W-:Y:S01]  /*1bb0*/  @P2 FMUL R42, R42, 0.25 ;  /* 0x3e8000002a2a2820 */ /* 0x000fe20000400000 */
[----:B------:R-:W1:Y:S01]  /*1bc0*/  MUFU.RCP R9, R12 ;  /* 0x0000000c00097308 */ /* 0x000e620000001000 */
[----:B------:R-:W-:Y:S02]  /*1bd0*/  @P2 FMUL R47, R47, 0.25 ;  /* 0x3e8000002f2f2820 */ /* 0x000fe40000400000 */
[----:B------:R-:W-:Y:S02]  /*1be0*/  @P2 FMUL R46, R46, 0.25 ;  /* 0x3e8000002e2e2820 */ /* 0x000fe40000400000 */
[----:B------:R-:W-:Y:S02]  /*1bf0*/  @P2 FMUL R51, R51, 0.25 ;  /* 0x3e80000033332820 */ /* 0x000fe40000400000 */
[----:B------:R-:W-:Y:S02]  /*1c00*/  @P2 FMUL R50, R50, 0.25 ;  /* 0x3e80000032322820 */ /* 0x000fe40000400000 */
[----:B------:R-:W-:-:S02]  /*1c10*/  @!P5 FMUL R52, R52, 16777216 ;  /* 0x4b8000003434d820 */ /* 0x000fc40000400000 */
[----:B------:R-:W-:Y:S02]  /*1c20*/  @!P5 FMUL R40, R40, 16777216 ;  /* 0x4b8000002828d820 */ /* 0x000fe40000400000 */
[----:B------:R-:W-:Y:S02]  /*1c30*/  @!P5 FMUL R44, R44, 16777216 ;  /* 0x4b8000002c2cd820 */ /* 0x000fe40000400000 */
[----:B------:R-:W-:Y:S02]  /*1c40*/  @!P5 FMUL R48, R48, 16777216 ;  /* 0x4b8000003030d820 */ /* 0x000fe40000400000 */
[----:B------:R-:W-:Y:S02]  /*1c50*/  IMAD.SHL.U32 R8, R24, 0x2, RZ ;  /* 0x0000000218087824 */ /* 0x000fe400078e00ff */
[----:B------:R-:W-:Y:S02]  /*1c60*/  @P6 FMUL R53, R53, 0.25 ;  /* 0x3e80000035356820 */ /* 0x000fe40000400000 */
[----:B------:R-:W-:Y:S01]  /*1c70*/  @P6 FMUL R41, R41, 0.25 ;  /* 0x3e80000029296820 */ /* 0x000fe20000400000 */
[----:B------:R-:W-:Y:S01]  /*1c80*/  IADD3 R8, P2, P3, R11, c[0x0][0x178], R8 ;  /* 0x00005e000b087a10 */ /* 0x000fe20007b5e008 */
[----:B------:R-:W-:-:S02]  /*1c90*/  @P6 FMUL R45, R45, 0.25 ;  /* 0x3e8000002d2d6820 */ /* 0x000fc40000400000 */
[----:B------:R-:W-:Y:S02]  /*1ca0*/  @P6 FMUL R49, R49, 0.25 ;  /* 0x3e80000031316820 */ /* 0x000fe40000400000 */
[----:B------:R-:W-:Y:S02]  /*1cb0*/  @!P4 FMUL R55, R55, 16777216 ;  /* 0x4b8000003737c820 */ /* 0x000fe40000400000 */
[----:B------:R-:W-:Y:S02]  /*1cc0*/  @!P4 FMUL R54, R54, 16777216 ;  /* 0x4b8000003636c820 */ /* 0x000fe40000400000 */
[----:B------:R-:W-:Y:S02]  /*1cd0*/  @!P4 FMUL R43, R43, 16777216 ;  /* 0x4b8000002b2bc820 */ /* 0x000fe40000400000 */
[----:B------:R-:W-:Y:S02]  /*1ce0*/  @!P4 FMUL R42, R42, 16777216 ;  /* 0x4b8000002a2ac820 */ /* 0x000fe40000400000 */
[----:B------:R-:W-:-:S02]  /*1cf0*/  @!P4 FMUL R47, R47, 16777216 ;  /* 0x4b8000002f2fc820 */ /* 0x000fc40000400000 */
[----:B------:R-:W-:Y:S02]  /*1d00*/  @!P4 FMUL R46, R46, 16777216 ;  /* 0x4b8000002e2ec820 */ /* 0x000fe40000400000 */
[----:B------:R-:W-:Y:S02]  /*1d10*/  @!P4 FMUL R51, R51, 16777216 ;  /* 0x4b8000003333c820 */ /* 0x000fe40000400000 */
[----:B------:R-:W-:Y:S01]  /*1d20*/  @!P4 FMUL R50, R50, 16777216 ;  /* 0x4b8000003232c820 */ /* 0x000fe20000400000 */
[----:B------:R-:W-:Y:S01]  /*1d30*/  LOP3.LUT P4, RZ, R0, 0xe0, RZ, 0xc0, !PT ;  /* 0x000000e000ff7812 */ /* 0x000fe2000788c0ff */
[C---:B0-----:R-:W-:Y:S02]  /*1d40*/  FMUL R14, R10.reuse, R52 ;  /* 0x000000340a0e7220 */ /* 0x041fe40000400000 */
[C---:B------:R-:W-:Y:S02]  /*1d50*/  FMUL R15, R10.reuse, R40 ;  /* 0x000000280a0f7220 */ /* 0x040fe40000400000 */
[----:B------:R-:W-:-:S02]  /*1d60*/  FMUL R20, R10, R44 ;  /* 0x0000002c0a147220 */ /* 0x000fc40000400000 */
[----:B------:R-:W-:Y:S01]  /*1d70*/  FMUL R23, R10, R48 ;  /* 0x000000300a177220 */ /* 0x000fe20000400000 */
[----:B------:R-:W-:Y:S01]  /*1d80*/  F2FP.PACK_AB R27, R14, R15 ;  /* 0x0000000f0e1b723e */ /* 0x000fe200000000ff */
[----:B------:R-:W-:Y:S02]  /*1d90*/  @!P5 FMUL R53, R53, 16777216 ;  /* 0x4b8000003535d820 */ /* 0x000fe40000400000 */
[----:B------:R-:W-:Y:S01]  /*1da0*/  @!P5 FMUL R41, R41, 16777216 ;  /* 0x4b8000002929d820 */ /* 0x000fe20000400000 */
[----:B------:R-:W-:Y:S01]  /*1db0*/  F2FP.PACK_AB R26, R20, R23 ;  /* 0x00000017141a723e */ /* 0x000fe200000000ff */
[----:B------:R-:W-:Y:S02]  /*1dc0*/  @!P5 FMUL R45, R45, 16777216 ;  /* 0x4b8000002d2dd820 */ /* 0x000fe40000400000 */
[----:B------:R-:W-:Y:S02]  /*1dd0*/  @!P5 FMUL R49, R49, 16777216 ;  /* 0x4b8000003131d820 */ /* 0x000fe40000400000 */
[C---:B-1----:R-:W-:Y:S01]  /*1de0*/  FMUL R12, R9.reuse, R55 ;  /* 0x00000037090c7220 */ /* 0x042fe20000400000 */
[----:B------:R-:W-:Y:S01]  /*1df0*/  STS.64 [R69], R26 ;  /* 0x0000001a45007388 */ /* 0x000fe20000000a00 */
[----:B------:R-:W-:-:S02]  /*1e00*/  FMUL R11, R9, R54 ;  /* 0x00000036090b7220 */ /* 0x000fc40000400000 */
[C---:B------:R-:W-:Y:S02]  /*1e10*/  FMUL R17, R9.reuse, R43 ;  /* 0x0000002b09117220 */ /* 0x040fe40000400000 */
[C---:B------:R-:W-:Y:S02]  /*1e20*/  FMUL R16, R9.reuse, R42 ;  /* 0x0000002a09107220 */ /* 0x040fe40000400000 */
[C---:B------:R-:W-:Y:S02]  /*1e30*/  FMUL R18, R9.reuse, R47 ;  /* 0x0000002f09127220 */ /* 0x040fe40000400000 */
[C---:B------:R-:W-:Y:S02]  /*1e40*/  FMUL R19, R9.reuse, R46 ;  /* 0x0000002e09137220 */ /* 0x040fe40000400000 */
[C---:B------:R-:W-:Y:S02]  /*1e50*/  FMUL R21, R9.reuse, R51 ;  /* 0x0000003309157220 */ /* 0x040fe40000400000 */
[----:B------:R-:W-:Y:S01]  /*1e60*/  FMUL R22, R9, R50 ;  /* 0x0000003209167220 */ /* 0x000fe20000400000 */
[----:B------:R-:W-:Y:S01]  /*1e70*/  IADD3 R9, R32, -0x3f3504f3, RZ ;  /* 0xc0cafb0d20097810 */ /* 0x000fe20007ffe0ff */
[----:B------:R-:W-:Y:S01]  /*1e80*/  FMUL R14, R10, R53 ;  /* 0x000000350a0e7220 */ /* 0x000fe20000400000 */
[----:B------:R-:W-:Y:S01]  /*1e90*/  F2FP.PACK_AB R18, R18, R21 ;  /* 0x000000151212723e */ /* 0x000fe200000000ff */
[C---:B------:R-:W-:Y:S01]  /*1ea0*/  FMUL R15, R10.reuse, R41 ;  /* 0x000000290a0f7220 */ /* 0x040fe20000400000 */
[----:B------:R-:W-:Y:S01]  /*1eb0*/  LOP3.LUT R9, R9, 0xff800000, RZ, 0xc0, !PT ;  /* 0xff80000009097812 */ /* 0x000fe200078ec0ff */
[C---:B------:R-:W-:Y:S01]  /*1ec0*/  FMUL R20, R10.reuse, R45 ;  /* 0x0000002d0a147220 */ /* 0x040fe20000400000 */
[----:B------:R-:W-:Y:S01]  /*1ed0*/  F2FP.PACK_AB R22, R19, R22 ;  /* 0x000000161316723e */ /* 0x000fe200000000ff */
[----:B------:R-:W-:Y:S01]  /*1ee0*/  FMUL R23, R10, R49 ;  /* 0x000000310a177220 */ /* 0x000fe20000400000 */
[----:B------:R-:W-:Y:S01]  /*1ef0*/  IADD3 R10, R6, -0x3f3504f3, RZ ;  /* 0xc0cafb0d060a7810 */ /* 0x000fe20007ffe0ff */
[----:B------:R-:W-:Y:S01]  /*1f00*/  IMAD.HI R24, R24, 0x2, RZ ;  /* 0x0000000218187827 */ /* 0x000fe200078e02ff */
[----:B------:R-:W-:-:S02]  /*1f10*/  F2FP.PACK_AB R29, R14, R15 ;  /* 0x0000000f0e1d723e */ /* 0x000fc400000000ff */
[----:B------:R-:W-:Y:S01]  /*1f20*/  LOP3.LUT R15, R10, 0xff800000, RZ, 0xc0, !PT ;  /* 0xff8000000a0f7812 */ /* 0x000fe200078ec0ff */
[----:B------:R-:W-:Y:S01]  /*1f30*/  IMAD.IADD R10, R32, 0x1, -R9 ;  /* 0x00000001200a7824 */ /* 0x000fe200078e0a09 */
[----:B------:R-:W-:Y:S01]  /*1f40*/  F2FP.PACK_AB R28, R20, R23 ;  /* 0x00000017141c723e */ /* 0x000fe200000000ff */
[----:B------:R-:W0:Y:S01]  /*1f50*/  I2F R9, R9 ;  /* 0x0000000900097306 */ /* 0x000e220000201400 */
[----:B------:R-:W-:Y:S01]  /*1f60*/  F2FP.PACK_AB R19, R12, R17 ;  /* 0x000000110c13723e */ /* 0x000fe200000000ff */
[----:B------:R-:W-:Y:S01]  /*1f70*/  FADD R10, R10, -1 ;  /* 0xbf8000000a0a7421 */ /* 0x000fe20000000000 */
[----:B------:R-:W-:Y:S01]  /*1f80*/  F2FP.PACK_AB R23, R11, R16 ;  /* 0x000000100b17723e */ /* 0x000fe200000000ff */
[----:B------:R-:W-:Y:S01]  /*1f90*/  STS.64 [R69+0x100], R28 ;  /* 0x0001001c45007388 */ /* 0x000fe20000000a00 */
[----:B------:R-:W-:Y:S01]  /*1fa0*/  LOP3.LUT R12, R69, 0x40, RZ, 0x3c, !PT ;  /* 0x00000040450c7812 */ /* 0x000fe200078e3cff */
[----:B------:R-:W-:Y:S01]  /*1fb0*/  IMAD.HI R25, R25, 0x2, RZ ;  /* 0x0000000219197827 */ /* 0x000fe200078e02ff */
[----:B------:R-:W-:-:S02]  /*1fc0*/  IADD3 R11, R6, -R15, RZ ;  /* 0x8000000f060b7210 */ /* 0x000fc40007ffe0ff */
[----:B------:R-:W-:Y:S01]  /*1fd0*/  MOV R17, 0x3dc6b27f ;  /* 0x3dc6b27f00117802 */ /* 0x000fe20000000f00 */
[----:B------:R-:W-:Y:S01]  /*1fe0*/  STS.64 [R12+0x400], R22 ;  /* 0x000400160c007388 */ /* 0x000fe20000000a00 */
[----:B------:R-:W-:Y:S01]  /*1ff0*/  SHF.R.U32.HI R16, RZ, 0x1, R0 ;  /* 0x00000001ff107819 */ /* 0x000fe20000011600 */
[----:B------:R-:W-:Y:S01]  /*2000*/  FADD R14, R11, -1 ;  /* 0xbf8000000b0e7421 */ /* 0x000fe20000000000 */
[----:B------:R-:W1:Y:S01]  /*2010*/  I2F R15, R15 ;  /* 0x0000000f000f7306 */ /* 0x000e620000201400 */
[----:B------:R2:W-:Y:S01]  /*2020*/  STS.64 [R12+0x500], R18 ;  /* 0x000500120c007388 */ /* 0x0005e20000000a00 */
[-C--:B------:R-:W-:Y:S01]  /*2030*/  FFMA.FTZ R11, R10, R17.reuse, -0.16845393180847167969 ;  /* 0xbe2c7f300a0b7423 */ /* 0x080fe20000010011 */
[----:B------:R-:W-:Y:S01]  /*2040*/  LOP3.LUT R16, R16, 0x4, RZ, 0xc0, !PT ;  /* 0x0000000410107812 */ /* 0x000fe200078ec0ff */
[----:B------:R-:W-:Y:S01]  /*2050*/  FFMA.FTZ R17, R14, R17, -0.16845393180847167969 ;  /* 0xbe2c7f300e117423 */ /* 0x000fe20000010011 */
[----:B------:R-:W-:Y:S01]  /*2060*/  BAR.SYNC.DEFER_BLOCKING 0x0 ;  /* 0x0000000000007b1d */ /* 0x000fe20000010000 */
[----:B------:R-:W-:Y:S01]  /*2070*/  FFMA.FTZ R11, R10, R11, 0.1716887056827545166 ;  /* 0x3e2fcf2a0a0b7423 */ /* 0x000fe2000001000b */
[----:B------:R-:W-:Y:S01]  /*2080*/  IADD3.X R24, R25, c[0x0][0x17c], R24, P2, P3 ;  /* 0x00005f0019187a10 */ /* 0x000fe200017e6418 */
[----:B------:R-:W-:Y:S01]  /*2090*/  FFMA.FTZ R17, R14, R17, 0.1716887056827545166 ;  /* 0x3e2fcf2a0e117423 */ /* 0x000fe20000010011 */
[----:B------:R-:W-:Y:S01]  /*20a0*/  ISETP.GE.U32.AND P2, PT, R6, 0x7f800000, PT ;  /* 0x7f8000000600780c */ /* 0x000fe20003f46070 */
[----:B------:R-:W-:-:S02]  /*20b0*/  FFMA.FTZ R11, R10, R11, -0.17900948226451873779 ;  /* 0xbe374e430a0b7423 */ /* 0x000fc4000001000b */
[----:B------:R-:W-:Y:S01]  /*20c0*/  FFMA.FTZ R17, R14, R17, -0.17900948226451873779 ;  /* 0xbe374e430e117423 */ /* 0x000fe20000010011 */
[----:B--2---:R-:W-:Y:S01]  /*20d0*/  FSEL R12, RZ, -23, P0 ;  /* 0xc1b80000ff0c7808 */ /* 0x004fe20000000000 */
[----:B------:R-:W-:Y:S01]  /*20e0*/  FFMA.FTZ R11, R10, R11, 0.20512372255325317383 ;  /* 0x3e520bf40a0b7423 */ /* 0x000fe2000001000b */
[----:B------:R-:W-:Y:S01]  /*20f0*/  FSETP.NEU.AND P0, PT, R32, RZ, PT ;  /* 0x000000ff2000720b */ /* 0x000fe20003f0d000 */
[----:B------:R-:W-:Y:S02]  /*2100*/  FFMA.FTZ R17, R14, R17, 0.20512372255325317383 ;  /* 0x3e520bf40e117423 */ /* 0x000fe40000010011 */
[----:B------:R-:W-:Y:S02]  /*2110*/  FFMA.FTZ R11, R10, R11, -0.24046532809734344482 ;  /* 0xbe763c8b0a0b7423 */ /* 0x000fe4000001000b */
[----:B------:R-:W-:Y:S02]  /*2120*/  FFMA.FTZ R17, R14, R17, -0.24046532809734344482 ;  /* 0xbe763c8b0e117423 */ /* 0x000fe40000010011 */
[----:B------:R-:W-:-:S02]  /*2130*/  FFMA.FTZ R11, R10, R11, 0.28857114911079406738 ;  /* 0x3e93bf990a0b7423 */ /* 0x000fc4000001000b */
[----:B------:R-:W-:Y:S02]  /*2140*/  IMAD.SHL.U32 R0, R0, 0x4, RZ ;  /* 0x0000000400007824 */ /* 0x000fe400078e00ff */
[----:B------:R-:W-:Y:S02]  /*2150*/  FFMA.FTZ R11, R10, R11, -0.36067417263984680176 ;  /* 0xbeb8aa490a0b7423 */ /* 0x000fe4000001000b */
[----:B------:R-:W-:Y:S01]  /*2160*/  FFMA.FTZ R17, R14, R17, 0.28857114911079406738 ;  /* 0x3e93bf990e117423 */ /* 0x000fe20000010011 */
[----:B------:R-:W2:Y:S01]  /*2170*/  LDS.64 R30, [R30] ;  /* 0x000000001e1e7984 */ /* 0x000ea20000000a00 */
[----:B------:R-:W-:Y:S01]  /*2180*/  FFMA.FTZ R11, R10, R11, 0.48089820146560668945 ;  /* 0x3ef6384a0a0b7423 */ /* 0x000fe2000001000b */
[----:B------:R-:W-:Y:S01]  /*2190*/  LOP3.LUT R0, R0, 0x40, RZ, 0xc0, !PT ;  /* 0x0000004000007812 */ /* 0x000fe200078ec0ff */
[----:B------:R-:W-:Y:S02]  /*21a0*/  FFMA.FTZ R17, R14, R17, -0.36067417263984680176 ;  /* 0xbeb8aa490e117423 */ /* 0x000fe40000010011 */
[----:B------:R-:W-:Y:S01]  /*21b0*/  FFMA.FTZ R11, R10, R11, -0.72134751081466674805 ;  /* 0xbf38aa3b0a0b7423 */ /* 0x000fe2000001000b */
[----:B------:R-:W-:Y:S01]  /*21c0*/  IADD3 R18, R0, R13, R16 ;  /* 0x0000000d00127210 */ /* 0x000fe20007ffe010 */
[----:B------:R-:W-:Y:S01]  /*21d0*/  FFMA.FTZ R17, R14, R17, 0.48089820146560668945 ;  /* 0x3ef6384a0e117423 */ /* 0x000fe20000010011 */
[----:B------:R-:W-:Y:S01]  /*21e0*/  FSEL R0, RZ, -23, P1 ;  /* 0xc1b80000ff007808 */ /* 0x000fe20000800000 */
[----:B------:R-:W-:Y:S01]  /*21f0*/  FMUL R11, R10, R11 ;  /* 0x0000000b0a0b7220 */ /* 0x000fe20000400000 */
[----:B------:R-:W-:Y:S01]  /*2200*/  ISETP.GE.U32.AND P1, PT, R32, 0x7f800000, PT ;  /* 0x7f8000002000780c */ /* 0x000fe20003f26070 */
[----:B------:R-:W-:-:S02]  /*2210*/  FFMA.FTZ R17, R14, R17, -0.72134751081466674805 ;  /* 0xbf38aa3b0e117423 */ /* 0x000fc40000010011 */
[----:B------:R-:W-:Y:S02]  /*2220*/  FMUL R11, R10, R11 ;  /* 0x0000000b0a0b7220 */ /* 0x000fe40000400000 */
[----:B------:R-:W-:Y:S02]  /*2230*/  FMUL R17, R14, R17 ;  /* 0x000000110e117220 */ /* 0x000fe40000400000 */
[----:B0-----:R-:W-:Y:S02]  /*2240*/  FFMA.FTZ R0, R9, 1.1920928955078125e-07, R0 ;  /* 0x3400000009007823 */ /* 0x001fe40000010000 */
[----:B------:R-:W-:Y:S01]  /*2250*/  FFMA.FTZ R11, R10, 1.4426950216293334961, R11 ;  /* 0x3fb8aa3b0a0b7823 */ /* 0x000fe2000001000b */
[----:B------:R-:W-:Y:S01]  /*2260*/  MOV R10, c[0x0][0x1c8] ;  /* 0x00007200000a7a02 */ /* 0x000fe20000000f00 */
[----:B------:R-:W-:Y:S02]  /*2270*/  IMAD R9, R4, c[0x0][0x1c8], RZ ;  /* 0x0000720004097a24 */ /* 0x000fe400078e02ff */
[----:B------:R-:W-:Y:S01]  /*2280*/  FMUL R17, R14, R17 ;  /* 0x000000110e117220 */ /* 0x000fe20000400000 */
[----:B------:R-:W-:Y:S01]  /*2290*/  @P1 MOV R4, 0x7f800000 ;  /* 0x7f80000000041802 */ /* 0x000fe20000000f00 */
[----:B------:R-:W-:Y:S01]  /*22a0*/  FADD R0, R0, R11 ;  /* 0x0000000b00007221 */ /* 0x000fe20000000000 */
[----:B------:R-:W-:Y:S01]  /*22b0*/  LEA R11, R10, R9, 0x3 ;  /* 0x000000090a0b7211 */ /* 0x000fe200078e18ff */
[----:B-1----:R-:W-:-:S02]  /*22c0*/  FFMA.FTZ R12, R15, 1.1920928955078125e-07, R12 ;  /* 0x340000000f0c7823 */ /* 0x002fc4000001000c */
[----:B------:R-:W-:Y:S01]  /*22d0*/  FFMA.FTZ R17, R14, 1.4426950216293334961, R17 ;  /* 0x3fb8aa3b0e117823 */ /* 0x000fe20000010011 */
[----:B------:R-:W-:Y:S01]  /*22e0*/  LEA R13, R10, R11, 0x3 ;  /* 0x0000000b0a0d7211 */ /* 0x000fe200078e18ff */
[----:B------:R-:W-:Y:S02]  /*22f0*/  @P2 IMAD.MOV.U32 R19, RZ, RZ, 0x7f800000 ;  /* 0x7f800000ff132424 */ /* 0x000fe400078e00ff */
[----:B------:R-:W-:Y:S02]  /*2300*/  IMAD R15, R5, c[0x0][0x1c8], RZ ;  /* 0x00007200050f7a24 */ /* 0x000fe400078e02ff */
[----:B------:R-:W-:Y:S01]  /*2310*/  FADD R17, R12, R17 ;  /* 0x000000110c117221 */ /* 0x000fe20000000000 */
[----:B------:R-:W-:Y:S01]  /*2320*/  LEA R12, P3, R13, R8, 0x1 ;  /* 0x000000080d0c7211 */ /* 0x000fe200078608ff */
[----:B------:R-:W-:Y:S01]  /*2330*/  @P1 FFMA.FTZ R0, R32, R4, +INF ;  /* 0x7f80000020001423 */ /* 0x000fe20000010004 */
[-C--:B------:R-:W-:Y:S01]  /*2340*/  LEA R4, P1, R9, R8.reuse, 0x1 ;  /* 0x0000000809047211 */ /* 0x080fe200078208ff */
[----:B------:R-:W-:Y:S01]  /*2350*/  @P2 FFMA.FTZ R17, R6, R19, +INF ;  /* 0x7f80000006112423 */ /* 0x000fe20000010013 */
[----:B------:R-:W-:-:S02]  /*2360*/  LEA R10, P2, R11, R8, 0x1 ;  /* 0x000000080b0a7211 */ /* 0x000fc400078408ff */
[----:B------:R-:W-:Y:S02]  /*2370*/  LEA R8, P5, R15, R8, 0x1 ;  /* 0x000000080f087211 */ /* 0x000fe400078a08ff */
[-C--:B------:R-:W-:Y:S02]  /*2380*/  LEA.HI.X.SX32 R5, R9, R24.reuse, 0x1, P1 ;  /* 0x0000001809057211 */ /* 0x080fe400008f0eff */
[----:B------:R-:W-:Y:S02]  /*2390*/  FSETP.NEU.AND P1, PT, R6, RZ, PT ;  /* 0x000000ff0600720b */ /* 0x000fe40003f2d000 */
[-C--:B------:R-:W-:Y:S01]  /*23a0*/  LEA.HI.X.SX32 R11, R11, R24.reuse, 0x1, P2 ;  /* 0x000000180b0b7211 */ /* 0x080fe200010f0eff */
[----:B--2---:R0:W-:Y:S01]  /*23b0*/  STG.E.U16 [R4.64], R30 ;  /* 0x0000001e04007986 */ /* 0x0041e2000c101506 */
[----:B------:R-:W-:Y:S02]  /*23c0*/  LEA.HI.X.SX32 R9, R15, R24, 0x1, P5 ;  /* 0x000000180f097211 */ /* 0x000fe400028f0eff */
[----:B------:R-:W-:-:S02]  /*23d0*/  PRMT R6, R30, 0x7632, R6 ;  /* 0x000076321e067816 */ /* 0x000fc40000000006 */
[----:B------:R-:W-:Y:S02]  /*23e0*/  LEA.HI.X.SX32 R13, R13, R24, 0x1, P3 ;  /* 0x000000180d0d7211 */ /* 0x000fe400018f0eff */
[----:B------:R-:W-:Y:S01]  /*23f0*/  FSEL R15, R0, -INF , P0 ;  /* 0xff800000000f7808 */ /* 0x000fe20000000000 */
[----:B------:R0:W-:Y:S01]  /*2400*/  STG.E.U16 [R10.64], R6 ;  /* 0x000000060a007986 */ /* 0x0001e2000c101506 */
[----:B------:R-:W-:Y:S02]  /*2410*/  PRMT R0, R31, 0x7632, R0 ;  /* 0x000076321f007816 */ /* 0x000fe40000000000 */
[----:B------:R-:W-:Y:S01]  /*2420*/  FSEL R17, R17, -INF , P1 ;  /* 0xff80000011117808 */ /* 0x000fe20000800000 */
[----:B------:R0:W-:Y:S01]  /*2430*/  STG.E.U16 [R12.64], R31 ;  /* 0x0000001f0c007986 */ /* 0x0001e2000c101506 */
[----:B------:R-:W-:-:S03]  /*2440*/  FFMA R16, R15, 0.69314718246459960938, R62 ;  /* 0x3f3172180f107823 */ /* 0x000fc6000000003e */
[----:B------:R0:W-:Y:S01]  /*2450*/  STG.E.U16 [R8.64], R0 ;  /* 0x0000000008007986 */ /* 0x0001e2000c101506 */
[----:B------:R-:W-:-:S03]  /*2460*/  FFMA R17, R17, 0.69314718246459960938, R60 ;  /* 0x3f31721811117823 */ /* 0x000fc6000000003c */
[----:B------:R-:W-:Y:S06]  /*2470*/  BAR.SYNC.DEFER_BLOCKING 0x0 ;  /* 0x0000000000007b1d */ /* 0x000fec0000010000 */
[----:B------:R0:W-:Y:S04]  /*2480*/  STS.64 [R7], R16 ;  /* 0x0000001007007388 */ /* 0x0001e80000000a00 */
[----:B------:R-:W-:Y:S06]  /*2490*/  BAR.SYNC.DEFER_BLOCKING 0x0 ;  /* 0x0000000000007b1d */ /* 0x000fec0000010000 */
[----:B------:R-:W-:Y:S05]  /*24a0*/  @P4 EXIT ;  /* 0x000000000000494d */ /* 0x000fea0003800000 */
[----:B0-----:R-:W0:Y:S01]  /*24b0*/  LDS R7, [R18] ;  /* 0x0000000012077984 */ /* 0x001e220000000800 */
[----:B------:R-:W-:Y:S01]  /*24c0*/  IMAD R2, R2, c[0x0][0x1cc], RZ ;  /* 0x0000730002027a24 */ /* 0x000fe200078e02ff */
[C---:B------:R-:W-:Y:S01]  /*24d0*/  SHF.L.U32 R5, R3.reuse, 0x2, RZ ;  /* 0x0000000203057819 */ /* 0x040fe200000006ff */
[----:B------:R-:W-:-:S03]  /*24e0*/  IMAD.HI R4, R3, 0x4, RZ ;  /* 0x0000000403047827 */ /* 0x000fc600078e02ff */
[C---:B------:R-:W-:Y:S01]  /*24f0*/  SHF.L.U32 R0, R2.reuse, 0x2, RZ ;  /* 0x0000000202007819 */ /* 0x040fe200000006ff */
[----:B------:R-:W-:-:S03]  /*2500*/  IMAD.HI R3, R2, 0x4, RZ ;  /* 0x0000000402037827 */ /* 0x000fc600078e02ff */
[----:B------:R-:W-:-:S04]  /*2510*/  IADD3 R2, P0, P1, R5, c[0x0][0x180], R0 ;  /* 0x0000600005027a10 */ /* 0x000fc8000791e000 */
[----:B------:R-:W-:-:S05]  /*2520*/  IADD3.X R3, R4, c[0x0][0x184], R3, P0, P1 ;  /* 0x0000610004037a10 */ /* 0x000fca00007e2403 */
[----:B0-----:R-:W-:Y:S01]  /*2530*/  STG.E [R2.64], R7 ;  /* 0x0000000702007986 */ /* 0x001fe2000c101906 */
[----:B------:R-:W-:Y:S05]  /*2540*/  EXIT ;  /* 0x000000000000794d */ /* 0x000fea0003800000 */
.L_x_2:
[----:B------:R-:W-:-:S00]  /*2550*/  BRA `(.L_x_2) ;  /* 0xfffffff000007947 */ /* 0x000fc0000383ffff */
[----:B------:R-:W-:-:S00]  /*2560*/  NOP ;  /* 0x0000000000007918 */ /* 0x000fc00000000000 */
        /* <DEDUP_REMOVED lines=9> */
.L_x_3:


//--------------------- .nv.global.init           --------------------------
	.section	.nv.global.init,"aw",@progbits
.nv.global.init:
	.type		_$_str,@object
	.size		_$_str,(.L_0 - _$_str)
_$_str:
        /*0000*/ 	.byte	0x5f, 0x5f, 0x43, 0x55, 0x44, 0x41, 0x5f, 0x46, 0x54, 0x5a, 0x00
.L_0:


//--------------------- .nv.shared.attn_fwd       --------------------------
	.section	.nv.shared.attn_fwd,"aw",@nobits
	.sectionflags	@""
	.align	16
